	.target	sm_90a

	.elftype	@"ET_EXEC"


//--------------------- .note.nv.tkinfo           --------------------------
	.section	.note.nv.tkinfo,"",@"SHT_NOTE"
	.sectionflags	@"SHF_NOTE_NV_TKINFO"
	.tkinfo
        /*0018*/ 	.word	0x00000002
        /*0030*/ 	.string	""
        /*0030*/ 	.string	"ptxas"
        /*0030*/ 	.string	"Cuda compilation tools, release 13.0, V13.0.88"
        /*0030*/ 	.string	"Build cuda_13.0.r13.0/compiler.36424714_0"
        /*0030*/ 	.string	"-arch sm_90a -m 64 "



//--------------------- .note.nv.cuinfo           --------------------------
	.section	.note.nv.cuinfo,"",@"SHT_NOTE"
	.sectionflags	@"SHF_NOTE_NV_CUINFO"
        /*0018*/ 	.short	0x0002
        /*001a*/ 	.short	0x005a
        /*001c*/ 	.short	0x0082
	.zero		2


//--------------------- .nv.info                  --------------------------
	.section	.nv.info,"",@"SHT_CUDA_INFO"
	.align	4


	//----- nvinfo : EIATTR_REGCOUNT
	.align		4
        /*0000*/ 	.byte	0x04, 0x2f
        /*0002*/ 	.short	(.L_12 - .L_11)
	.align		4
.L_11:
        /*0004*/ 	.word	index@(_ZN7cutlass13device_kernelIN5flash19enable_sm80_to_sm89INS1_16FlashAttnFwdSm80INS1_25CollectiveMainloopFwdSm80ILi8ELi2ELb0EN4cute5tupleIJNS5_1CILi128EEENS7_ILi64EEENS7_ILi192EEEEEELi192ENS_6half_tEfNS_4arch4Sm80ELb1ELb0ELb0ELb1ELb1ELb1ELb1ELb1EEENS1_21CollectiveEpilogueFwdINS6_IJS8_SA_S9_EEENS6_IJNS7_ILi1EEESI_SI_EEESC_SE_Li256ELb1ELb1ELb1ELb0EEENS1_36VarlenDynamicPersistentTileSchedulerILi128ELi64ELi256ELi256ELb1ELb1ELb0ELb1ELb1ELb1EEEEEEEEEvNT_6ParamsE)
        /*0008*/ 	.word	0x00000004


	//----- nvinfo : EIATTR_FRAME_SIZE
	.align		4
.L_12:
        /*000c*/ 	.byte	0x04, 0x11
        /*000e*/ 	.short	(.L_14 - .L_13)
	.align		4
.L_13:
        /*0010*/ 	.word	index@(_ZN7cutlass13device_kernelIN5flash19enable_sm80_to_sm89INS1_16FlashAttnFwdSm80INS1_25CollectiveMainloopFwdSm80ILi8ELi2ELb0EN4cute5tupleIJNS5_1CILi128EEENS7_ILi64EEENS7_ILi192EEEEEELi192ENS_6half_tEfNS_4arch4Sm80ELb1ELb0ELb0ELb1ELb1ELb1ELb1ELb1EEENS1_21CollectiveEpilogueFwdINS6_IJS8_SA_S9_EEENS6_IJNS7_ILi1EEESI_SI_EEESC_SE_Li256ELb1ELb1ELb1ELb0EEENS1_36VarlenDynamicPersistentTileSchedulerILi128ELi64ELi256ELi256ELb1ELb1ELb0ELb1ELb1ELb1EEEEEEEEEvNT_6ParamsE)
        /*0014*/ 	.word	0x00000000


	//----- nvinfo : EIATTR_REGCOUNT
	.align		4
.L_14:
        /*0018*/ 	.byte	0x04, 0x2f
        /*001a*/ 	.short	(.L_16 - .L_15)
	.align		4
.L_15:
        /*001c*/ 	.word	index@(_ZN7cutlass13device_kernelIN5flash19enable_sm80_to_sm89INS1_16FlashAttnFwdSm80INS1_25CollectiveMainloopFwdSm80ILi8ELi2ELb0EN4cute5tupleIJNS5_1CILi128EEENS7_ILi64EEENS7_ILi192EEEEEELi192ENS_6half_tEfNS_4arch4Sm80ELb1ELb0ELb0ELb1ELb1ELb0ELb1ELb1EEENS1_21CollectiveEpilogueFwdINS6_IJS8_SA_S9_EEENS6_IJNS7_ILi1EEESI_SI_EEESC_SE_Li256ELb1ELb1ELb1ELb0EEENS1_36VarlenDynamicPersistentTileSchedulerILi128ELi64ELi256ELi256ELb1ELb1ELb0ELb1ELb1ELb1EEEEEEEEEvNT_6ParamsE)
        /*0020*/ 	.word	0x00000004


	//----- nvinfo : EIATTR_FRAME_SIZE
	.align		4
.L_16:
        /*0024*/ 	.byte	0x04, 0x11
        /*0026*/ 	.short	(.L_18 - .L_17)
	.align		4
.L_17:
        /*0028*/ 	.word	index@(_ZN7cutlass13device_kernelIN5flash19enable_sm80_to_sm89INS1_16FlashAttnFwdSm80INS1_25CollectiveMainloopFwdSm80ILi8ELi2ELb0EN4cute5tupleIJNS5_1CILi128EEENS7_ILi64EEENS7_ILi192EEEEEELi192ENS_6half_tEfNS_4arch4Sm80ELb1ELb0ELb0ELb1ELb1ELb0ELb1ELb1EEENS1_21CollectiveEpilogueFwdINS6_IJS8_SA_S9_EEENS6_IJNS7_ILi1EEESI_SI_EEESC_SE_Li256ELb1ELb1ELb1ELb0EEENS1_36VarlenDynamicPersistentTileSchedulerILi128ELi64ELi256ELi256ELb1ELb1ELb0ELb1ELb1ELb1EEEEEEEEEvNT_6ParamsE)
        /*002c*/ 	.word	0x00000000


	//----- nvinfo : EIATTR_REGCOUNT
	.align		4
.L_18:
        /*0030*/ 	.byte	0x04, 0x2f
        /*0032*/ 	.short	(.L_20 - .L_19)
	.align		4
.L_19:
        /*0034*/ 	.word	index@(_ZN7cutlass13device_kernelIN5flash19enable_sm80_to_sm89INS1_16FlashAttnFwdSm80INS1_25CollectiveMainloopFwdSm80ILi8ELi2ELb0EN4cute5tupleIJNS5_1CILi128EEENS7_ILi64EEENS7_ILi192EEEEEELi192ENS_6half_tEfNS_4arch4Sm80ELb1ELb0ELb0ELb0ELb1ELb0ELb1ELb1EEENS1_21CollectiveEpilogueFwdINS6_IJS8_SA_S9_EEENS6_IJNS7_ILi1EEESI_SI_EEESC_SE_Li256ELb0ELb1ELb1ELb0EEENS1_30DynamicPersistentTileSchedulerILi256ELi256ELb1ELb1ELb0EEEEEEEEEvNT_6ParamsE)
        /*0038*/ 	.word	0x00000004


	//----- nvinfo : EIATTR_FRAME_SIZE
	.align		4
.L_20:
        /*003c*/ 	.byte	0x04, 0x11
        /*003e*/ 	.short	(.L_22 - .L_21)
	.align		4
.L_21:
        /*0040*/ 	.word	index@(_ZN7cutlass13device_kernelIN5flash19enable_sm80_to_sm89INS1_16FlashAttnFwdSm80INS1_25CollectiveMainloopFwdSm80ILi8ELi2ELb0EN4cute5tupleIJNS5_1CILi128EEENS7_ILi64EEENS7_ILi192EEEEEELi192ENS_6half_tEfNS_4arch4Sm80ELb1ELb0ELb0ELb0ELb1ELb0ELb1ELb1EEENS1_21CollectiveEpilogueFwdINS6_IJS8_SA_S9_EEENS6_IJNS7_ILi1EEESI_SI_EEESC_SE_Li256ELb0ELb1ELb1ELb0EEENS1_30DynamicPersistentTileSchedulerILi256ELi256ELb1ELb1ELb0EEEEEEEEEvNT_6ParamsE)
        /*0044*/ 	.word	0x00000000


	//----- nvinfo : EIATTR_REGCOUNT
	.align		4
.L_22:
        /*0048*/ 	.byte	0x04, 0x2f
        /*004a*/ 	.short	(.L_24 - .L_23)
	.align		4
.L_23:
        /*004c*/ 	.word	index@(_ZN7cutlass13device_kernelIN5flash19enable_sm80_to_sm89INS1_16FlashAttnFwdSm80INS1_25CollectiveMainloopFwdSm80ILi8ELi2ELb0EN4cute5tupleIJNS5_1CILi128EEENS7_ILi64EEENS7_ILi192EEEEEELi192ENS_6half_tEfNS_4arch4Sm80ELb0ELb1ELb0ELb1ELb1ELb1ELb1ELb1EEENS1_21CollectiveEpilogueFwdINS6_IJS8_SA_S9_EEENS6_IJNS7_ILi1EEESI_SI_EEESC_SE_Li256ELb1ELb1ELb1ELb0EEENS1_36VarlenDynamicPersistentTileSchedulerILi128ELi64ELi256ELi256ELb1ELb1ELb0ELb1ELb0ELb1EEEEEEEEEvNT_6ParamsE)
        /*0050*/ 	.word	0x00000004


	//----- nvinfo : EIATTR_FRAME_SIZE
	.align		4
.L_24:
        /*0054*/ 	.byte	0x04, 0x11
        /*0056*/ 	.short	(.L_26 - .L_25)
	.align		4
.L_25:
        /*0058*/ 	.word	index@(_ZN7cutlass13device_kernelIN5flash19enable_sm80_to_sm89INS1_16FlashAttnFwdSm80INS1_25CollectiveMainloopFwdSm80ILi8ELi2ELb0EN4cute5tupleIJNS5_1CILi128EEENS7_ILi64EEENS7_ILi192EEEEEELi192ENS_6half_tEfNS_4arch4Sm80ELb0ELb1ELb0ELb1ELb1ELb1ELb1ELb1EEENS1_21CollectiveEpilogueFwdINS6_IJS8_SA_S9_EEENS6_IJNS7_ILi1EEESI_SI_EEESC_SE_Li256ELb1ELb1ELb1ELb0EEENS1_36VarlenDynamicPersistentTileSchedulerILi128ELi64ELi256ELi256ELb1ELb1ELb0ELb1ELb0ELb1EEEEEEEEEvNT_6ParamsE)
        /*005c*/ 	.word	0x00000000


	//----- nvinfo : EIATTR_REGCOUNT
	.align		4
.L_26:
        /*0060*/ 	.byte	0x04, 0x2f
        /*0062*/ 	.short	(.L_28 - .L_27)
	.align		4
.L_27:
        /*0064*/ 	.word	index@(_ZN7cutlass13device_kernelIN5flash19enable_sm80_to_sm89INS1_16FlashAttnFwdSm80INS1_25CollectiveMainloopFwdSm80ILi8ELi2ELb0EN4cute5tupleIJNS5_1CILi128EEENS7_ILi64EEENS7_ILi192EEEEEELi192ENS_6half_tEfNS_4arch4Sm80ELb0ELb1ELb0ELb1ELb1ELb0ELb1ELb1EEENS1_21CollectiveEpilogueFwdINS6_IJS8_SA_S9_EEENS6_IJNS7_ILi1EEESI_SI_EEESC_SE_Li256ELb1ELb1ELb1ELb0EEENS1_36VarlenDynamicPersistentTileSchedulerILi128ELi64ELi256ELi256ELb1ELb1ELb0ELb1ELb0ELb1EEEEEEEEEvNT_6ParamsE)
        /*0068*/ 	.word	0x00000004


	//----- nvinfo : EIATTR_FRAME_SIZE
	.align		4
.L_28:
        /*006c*/ 	.byte	0x04, 0x11
        /*006e*/ 	.short	(.L_30 - .L_29)
	.align		4
.L_29:
        /*0070*/ 	.word	index@(_ZN7cutlass13device_kernelIN5flash19enable_sm80_to_sm89INS1_16FlashAttnFwdSm80INS1_25CollectiveMainloopFwdSm80ILi8ELi2ELb0EN4cute5tupleIJNS5_1CILi128EEENS7_ILi64EEENS7_ILi192EEEEEELi192ENS_6half_tEfNS_4arch4Sm80ELb0ELb1ELb0ELb1ELb1ELb0ELb1ELb1EEENS1_21CollectiveEpilogueFwdINS6_IJS8_SA_S9_EEENS6_IJNS7_ILi1EEESI_SI_EEESC_SE_Li256ELb1ELb1ELb1ELb0EEENS1_36VarlenDynamicPersistentTileSchedulerILi128ELi64ELi256ELi256ELb1ELb1ELb0ELb1ELb0ELb1EEEEEEEEEvNT_6ParamsE)
        /*0074*/ 	.word	0x00000000


	//----- nvinfo : EIATTR_REGCOUNT
	.align		4
.L_30:
        /*0078*/ 	.byte	0x04, 0x2f
        /*007a*/ 	.short	(.L_32 - .L_31)
	.align		4
.L_31:
        /*007c*/ 	.word	index@(_ZN7cutlass13device_kernelIN5flash19enable_sm80_to_sm89INS1_16FlashAttnFwdSm80INS1_25CollectiveMainloopFwdSm80ILi8ELi2ELb0EN4cute5tupleIJNS5_1CILi128EEENS7_ILi64EEENS7_ILi192EEEEEELi192ENS_6half_tEfNS_4arch4Sm80ELb0ELb1ELb0ELb0ELb1ELb0ELb1ELb1EEENS1_21CollectiveEpilogueFwdINS6_IJS8_SA_S9_EEENS6_IJNS7_ILi1EEESI_SI_EEESC_SE_Li256ELb0ELb1ELb1ELb0EEENS1_19SingleTileSchedulerILb0ELb1ELb1ELi128EEEEEEEEEvNT_6ParamsE)
        /*0080*/ 	.word	0x00000004


	//----- nvinfo : EIATTR_FRAME_SIZE
	.align		4
.L_32:
        /*0084*/ 	.byte	0x04, 0x11
        /*0086*/ 	.short	(.L_34 - .L_33)
	.align		4
.L_33:
        /*0088*/ 	.word	index@(_ZN7cutlass13device_kernelIN5flash19enable_sm80_to_sm89INS1_16FlashAttnFwdSm80INS1_25CollectiveMainloopFwdSm80ILi8ELi2ELb0EN4cute5tupleIJNS5_1CILi128EEENS7_ILi64EEENS7_ILi192EEEEEELi192ENS_6half_tEfNS_4arch4Sm80ELb0ELb1ELb0ELb0ELb1ELb0ELb1ELb1EEENS1_21CollectiveEpilogueFwdINS6_IJS8_SA_S9_EEENS6_IJNS7_ILi1EEESI_SI_EEESC_SE_Li256ELb0ELb1ELb1ELb0EEENS1_19SingleTileSchedulerILb0ELb1ELb1ELi128EEEEEEEEEvNT_6ParamsE)
        /*008c*/ 	.word	0x00000000


	//----- nvinfo : EIATTR_REGCOUNT
	.align		4
.L_34:
        /*0090*/ 	.byte	0x04, 0x2f
        /*0092*/ 	.short	(.L_36 - .L_35)
	.align		4
.L_35:
        /*0094*/ 	.word	index@(_ZN7cutlass13device_kernelIN5flash19enable_sm80_to_sm89INS1_16FlashAttnFwdSm80INS1_25CollectiveMainloopFwdSm80ILi8ELi2ELb0EN4cute5tupleIJNS5_1CILi128EEENS7_ILi64EEENS7_ILi192EEEEEELi192ENS_6half_tEfNS_4arch4Sm80ELb0ELb0ELb0ELb1ELb1ELb1ELb1ELb1EEENS1_21CollectiveEpilogueFwdINS6_IJS8_SA_S9_EEENS6_IJNS7_ILi1EEESI_SI_EEESC_SE_Li256ELb1ELb1ELb1ELb0EEENS1_36VarlenDynamicPersistentTileSchedulerILi128ELi64ELi256ELi256ELb1ELb1ELb0ELb0ELb1ELb1EEEEEEEEEvNT_6ParamsE)
        /*0098*/ 	.word	0x00000004


	//----- nvinfo : EIATTR_FRAME_SIZE
	.align		4
.L_36:
        /*009c*/ 	.byte	0x04, 0x11
        /*009e*/ 	.short	(.L_38 - .L_37)
	.align		4
.L_37:
        /*00a0*/ 	.word	index@(_ZN7cutlass13device_kernelIN5flash19enable_sm80_to_sm89INS1_16FlashAttnFwdSm80INS1_25CollectiveMainloopFwdSm80ILi8ELi2ELb0EN4cute5tupleIJNS5_1CILi128EEENS7_ILi64EEENS7_ILi192EEEEEELi192ENS_6half_tEfNS_4arch4Sm80ELb0ELb0ELb0ELb1ELb1ELb1ELb1ELb1EEENS1_21CollectiveEpilogueFwdINS6_IJS8_SA_S9_EEENS6_IJNS7_ILi1EEESI_SI_EEESC_SE_Li256ELb1ELb1ELb1ELb0EEENS1_36VarlenDynamicPersistentTileSchedulerILi128ELi64ELi256ELi256ELb1ELb1ELb0ELb0ELb1ELb1EEEEEEEEEvNT_6ParamsE)
        /*00a4*/ 	.word	0x00000000


	//----- nvinfo : EIATTR_REGCOUNT
	.align		4
.L_38:
        /*00a8*/ 	.byte	0x04, 0x2f
        /*00aa*/ 	.short	(.L_40 - .L_39)
	.align		4
.L_39:
        /*00ac*/ 	.word	index@(_ZN7cutlass13device_kernelIN5flash19enable_sm80_to_sm89INS1_16FlashAttnFwdSm80INS1_25CollectiveMainloopFwdSm80ILi8ELi2ELb0EN4cute5tupleIJNS5_1CILi128EEENS7_ILi64EEENS7_ILi192EEEEEELi192ENS_6half_tEfNS_4arch4Sm80ELb0ELb0ELb0ELb1ELb1ELb0ELb1ELb1EEENS1_21CollectiveEpilogueFwdINS6_IJS8_SA_S9_EEENS6_IJNS7_ILi1EEESI_SI_EEESC_SE_Li256ELb1ELb1ELb1ELb0EEENS1_36VarlenDynamicPersistentTileSchedulerILi128ELi64ELi256ELi256ELb1ELb1ELb0ELb0ELb1ELb1EEEEEEEEEvNT_6ParamsE)
        /*00b0*/ 	.word	0x00000004


	//----- nvinfo : EIATTR_FRAME_SIZE
	.align		4
.L_40:
        /*00b4*/ 	.byte	0x04, 0x11
        /*00b6*/ 	.short	(.L_42 - .L_41)
	.align		4
.L_41:
        /*00b8*/ 	.word	index@(_ZN7cutlass13device_kernelIN5flash19enable_sm80_to_sm89INS1_16FlashAttnFwdSm80INS1_25CollectiveMainloopFwdSm80ILi8ELi2ELb0EN4cute5tupleIJNS5_1CILi128EEENS7_ILi64EEENS7_ILi192EEEEEELi192ENS_6half_tEfNS_4arch4Sm80ELb0ELb0ELb0ELb1ELb1ELb0ELb1ELb1EEENS1_21CollectiveEpilogueFwdINS6_IJS8_SA_S9_EEENS6_IJNS7_ILi1EEESI_SI_EEESC_SE_Li256ELb1ELb1ELb1ELb0EEENS1_36VarlenDynamicPersistentTileSchedulerILi128ELi64ELi256ELi256ELb1ELb1ELb0ELb0ELb1ELb1EEEEEEEEEvNT_6ParamsE)
        /*00bc*/ 	.word	0x00000000


	//----- nvinfo : EIATTR_REGCOUNT
	.align		4
.L_42:
        /*00c0*/ 	.byte	0x04, 0x2f
        /*00c2*/ 	.short	(.L_44 - .L_43)
	.align		4
.L_43:
        /*00c4*/ 	.word	index@(_ZN7cutlass13device_kernelIN5flash19enable_sm80_to_sm89INS1_16FlashAttnFwdSm80INS1_25CollectiveMainloopFwdSm80ILi8ELi2ELb0EN4cute5tupleIJNS5_1CILi128EEENS7_ILi64EEENS7_ILi192EEEEEELi192ENS_6half_tEfNS_4arch4Sm80ELb0ELb0ELb0ELb0ELb1ELb0ELb1ELb1EEENS1_21CollectiveEpilogueFwdINS6_IJS8_SA_S9_EEENS6_IJNS7_ILi1EEESI_SI_EEESC_SE_Li256ELb0ELb1ELb1ELb0EEENS1_19SingleTileSchedulerILb0ELb1ELb1ELi128EEEEEEEEEvNT_6ParamsE)
        /*00c8*/ 	.word	0x00000004


	//----- nvinfo : EIATTR_FRAME_SIZE
	.align		4
.L_44:
        /*00cc*/ 	.byte	0x04, 0x11
        /*00ce*/ 	.short	(.L_46 - .L_45)
	.align		4
.L_45:
        /*00d0*/ 	.word	index@(_ZN7cutlass13device_kernelIN5flash19enable_sm80_to_sm89INS1_16FlashAttnFwdSm80INS1_25CollectiveMainloopFwdSm80ILi8ELi2ELb0EN4cute5tupleIJNS5_1CILi128EEENS7_ILi64EEENS7_ILi192EEEEEELi192ENS_6half_tEfNS_4arch4Sm80ELb0ELb0ELb0ELb0ELb1ELb0ELb1ELb1EEENS1_21CollectiveEpilogueFwdINS6_IJS8_SA_S9_EEENS6_IJNS7_ILi1EEESI_SI_EEESC_SE_Li256ELb0ELb1ELb1ELb0EEENS1_19SingleTileSchedulerILb0ELb1ELb1ELi128EEEEEEEEEvNT_6ParamsE)
        /*00d4*/ 	.word	0x00000000


	//----- nvinfo : EIATTR_REGCOUNT
	.align		4
.L_46:
        /*00d8*/ 	.byte	0x04, 0x2f
        /*00da*/ 	.short	(.L_48 - .L_47)
	.align		4
.L_47:
        /*00dc*/ 	.word	index@(_ZN7cutlass13device_kernelIN5flash19enable_sm80_to_sm89INS1_16FlashAttnFwdSm80INS1_25CollectiveMainloopFwdSm80ILi8ELi1ELb0EN4cute5tupleIJNS5_1CILi128EEENS7_ILi64EEENS7_ILi192EEEEEELi192ENS_6half_tEfNS_4arch4Sm80ELb1ELb0ELb0ELb1ELb1ELb1ELb1ELb1EEENS1_21CollectiveEpilogueFwdINS6_IJS8_SA_S9_EEENS6_IJNS7_ILi1EEESI_SI_EEESC_SE_Li256ELb1ELb1ELb1ELb0EEENS1_36VarlenDynamicPersistentTileSchedulerILi128ELi64ELi256ELi256ELb1ELb1ELb0ELb1ELb1ELb1EEEEEEEEEvNT_6ParamsE)
        /*00e0*/ 	.word	0x00000004


	//----- nvinfo : EIATTR_FRAME_SIZE
	.align		4
.L_48:
        /*00e4*/ 	.byte	0x04, 0x11
        /*00e6*/ 	.short	(.L_50 - .L_49)
	.align		4
.L_49:
        /*00e8*/ 	.word	index@(_ZN7cutlass13device_kernelIN5flash19enable_sm80_to_sm89INS1_16FlashAttnFwdSm80INS1_25CollectiveMainloopFwdSm80ILi8ELi1ELb0EN4cute5tupleIJNS5_1CILi128EEENS7_ILi64EEENS7_ILi192EEEEEELi192ENS_6half_tEfNS_4arch4Sm80ELb1ELb0ELb0ELb1ELb1ELb1ELb1ELb1EEENS1_21CollectiveEpilogueFwdINS6_IJS8_SA_S9_EEENS6_IJNS7_ILi1EEESI_SI_EEESC_SE_Li256ELb1ELb1ELb1ELb0EEENS1_36VarlenDynamicPersistentTileSchedulerILi128ELi64ELi256ELi256ELb1ELb1ELb0ELb1ELb1ELb1EEEEEEEEEvNT_6ParamsE)
        /*00ec*/ 	.word	0x00000000


	//----- nvinfo : EIATTR_REGCOUNT
	.align		4
.L_50:
        /*00f0*/ 	.byte	0x04, 0x2f
        /*00f2*/ 	.short	(.L_52 - .L_51)
	.align		4
.L_51:
        /*00f4*/ 	.word	index@(_ZN7cutlass13device_kernelIN5flash19enable_sm80_to_sm89INS1_16FlashAttnFwdSm80INS1_25CollectiveMainloopFwdSm80ILi8ELi1ELb0EN4cute5tupleIJNS5_1CILi128EEENS7_ILi64EEENS7_ILi192EEEEEELi192ENS_6half_tEfNS_4arch4Sm80ELb1ELb0ELb0ELb1ELb1ELb0ELb1ELb1EEENS1_21CollectiveEpilogueFwdINS6_IJS8_SA_S9_EEENS6_IJNS7_ILi1EEESI_SI_EEESC_SE_Li256ELb1ELb1ELb1ELb0EEENS1_36VarlenDynamicPersistentTileSchedulerILi128ELi64ELi256ELi256ELb1ELb1ELb0ELb1ELb1ELb1EEEEEEEEEvNT_6ParamsE)
        /*00f8*/ 	.word	0x00000004


	//----- nvinfo : EIATTR_FRAME_SIZE
	.align		4
.L_52:
        /*00fc*/ 	.byte	0x04, 0x11
        /*00fe*/ 	.short	(.L_54 - .L_53)
	.align		4
.L_53:
        /*0100*/ 	.word	index@(_ZN7cutlass13device_kernelIN5flash19enable_sm80_to_sm89INS1_16FlashAttnFwdSm80INS1_25CollectiveMainloopFwdSm80ILi8ELi1ELb0EN4cute5tupleIJNS5_1CILi128EEENS7_ILi64EEENS7_ILi192EEEEEELi192ENS_6half_tEfNS_4arch4Sm80ELb1ELb0ELb0ELb1ELb1ELb0ELb1ELb1EEENS1_21CollectiveEpilogueFwdINS6_IJS8_SA_S9_EEENS6_IJNS7_ILi1EEESI_SI_EEESC_SE_Li256ELb1ELb1ELb1ELb0EEENS1_36VarlenDynamicPersistentTileSchedulerILi128ELi64ELi256ELi256ELb1ELb1ELb0ELb1ELb1ELb1EEEEEEEEEvNT_6ParamsE)
        /*0104*/ 	.word	0x00000000


	//----- nvinfo : EIATTR_REGCOUNT
	.align		4
.L_54:
        /*0108*/ 	.byte	0x04, 0x2f
        /*010a*/ 	.short	(.L_56 - .L_55)
	.align		4
.L_55:
        /*010c*/ 	.word	index@(_ZN7cutlass13device_kernelIN5flash19enable_sm80_to_sm89INS1_16FlashAttnFwdSm80INS1_25CollectiveMainloopFwdSm80ILi8ELi1ELb0EN4cute5tupleIJNS5_1CILi128EEENS7_ILi64EEENS7_ILi192EEEEEELi192ENS_6half_tEfNS_4arch4Sm80ELb1ELb0ELb0ELb0ELb1ELb0ELb1ELb1EEENS1_21CollectiveEpilogueFwdINS6_IJS8_SA_S9_EEENS6_IJNS7_ILi1EEESI_SI_EEESC_SE_Li256ELb0ELb1ELb1ELb0EEENS1_30DynamicPersistentTileSchedulerILi256ELi256ELb1ELb1ELb0EEEEEEEEEvNT_6ParamsE)
        /*0110*/ 	.word	0x00000004


	//----- nvinfo : EIATTR_FRAME_SIZE
	.align		4
.L_56:
        /*0114*/ 	.byte	0x04, 0x11
        /*0116*/ 	.short	(.L_58 - .L_57)
	.align		4
.L_57:
        /*0118*/ 	.word	index@(_ZN7cutlass13device_kernelIN5flash19enable_sm80_to_sm89INS1_16FlashAttnFwdSm80INS1_25CollectiveMainloopFwdSm80ILi8ELi1ELb0EN4cute5tupleIJNS5_1CILi128EEENS7_ILi64EEENS7_ILi192EEEEEELi192ENS_6half_tEfNS_4arch4Sm80ELb1ELb0ELb0ELb0ELb1ELb0ELb1ELb1EEENS1_21CollectiveEpilogueFwdINS6_IJS8_SA_S9_EEENS6_IJNS7_ILi1EEESI_SI_EEESC_SE_Li256ELb0ELb1ELb1ELb0EEENS1_30DynamicPersistentTileSchedulerILi256ELi256ELb1ELb1ELb0EEEEEEEEEvNT_6ParamsE)
        /*011c*/ 	.word	0x00000000


	//----- nvinfo : EIATTR_REGCOUNT
	.align		4
.L_58:
        /*0120*/ 	.byte	0x04, 0x2f
        /*0122*/ 	.short	(.L_60 - .L_59)
	.align		4
.L_59:
        /*0124*/ 	.word	index@(_ZN7cutlass13device_kernelIN5flash19enable_sm80_to_sm89INS1_16FlashAttnFwdSm80INS1_25CollectiveMainloopFwdSm80ILi8ELi1ELb0EN4cute5tupleIJNS5_1CILi128EEENS7_ILi64EEENS7_ILi192EEEEEELi192ENS_6half_tEfNS_4arch4Sm80ELb0ELb1ELb0ELb1ELb1ELb1ELb1ELb1EEENS1_21CollectiveEpilogueFwdINS6_IJS8_SA_S9_EEENS6_IJNS7_ILi1EEESI_SI_EEESC_SE_Li256ELb1ELb1ELb1ELb0EEENS1_36VarlenDynamicPersistentTileSchedulerILi128ELi64ELi256ELi256ELb1ELb1ELb0ELb1ELb0ELb1EEEEEEEEEvNT_6ParamsE)
        /*0128*/ 	.word	0x00000004


	//----- nvinfo : EIATTR_FRAME_SIZE
	.align		4
.L_60:
        /*012c*/ 	.byte	0x04, 0x11
        /*012e*/ 	.short	(.L_62 - .L_61)
	.align		4
.L_61:
        /*0130*/ 	.word	index@(_ZN7cutlass13device_kernelIN5flash19enable_sm80_to_sm89INS1_16FlashAttnFwdSm80INS1_25CollectiveMainloopFwdSm80ILi8ELi1ELb0EN4cute5tupleIJNS5_1CILi128EEENS7_ILi64EEENS7_ILi192EEEEEELi192ENS_6half_tEfNS_4arch4Sm80ELb0ELb1ELb0ELb1ELb1ELb1ELb1ELb1EEENS1_21CollectiveEpilogueFwdINS6_IJS8_SA_S9_EEENS6_IJNS7_ILi1EEESI_SI_EEESC_SE_Li256ELb1ELb1ELb1ELb0EEENS1_36VarlenDynamicPersistentTileSchedulerILi128ELi64ELi256ELi256ELb1ELb1ELb0ELb1ELb0ELb1EEEEEEEEEvNT_6ParamsE)
        /*0134*/ 	.word	0x00000000


	//----- nvinfo : EIATTR_REGCOUNT
	.align		4
.L_62:
        /*0138*/ 	.byte	0x04, 0x2f
        /*013a*/ 	.short	(.L_64 - .L_63)
	.align		4
.L_63:
        /*013c*/ 	.word	index@(_ZN7cutlass13device_kernelIN5flash19enable_sm80_to_sm89INS1_16FlashAttnFwdSm80INS1_25CollectiveMainloopFwdSm80ILi8ELi1ELb0EN4cute5tupleIJNS5_1CILi128EEENS7_ILi64EEENS7_ILi192EEEEEELi192ENS_6half_tEfNS_4arch4Sm80ELb0ELb1ELb0ELb1ELb1ELb0ELb1ELb1EEENS1_21CollectiveEpilogueFwdINS6_IJS8_SA_S9_EEENS6_IJNS7_ILi1EEESI_SI_EEESC_SE_Li256ELb1ELb1ELb1ELb0EEENS1_36VarlenDynamicPersistentTileSchedulerILi128ELi64ELi256ELi256ELb1ELb1ELb0ELb1ELb0ELb1EEEEEEEEEvNT_6ParamsE)
        /*0140*/ 	.word	0x00000004


	//----- nvinfo : EIATTR_FRAME_SIZE
	.align		4
.L_64:
        /*0144*/ 	.byte	0x04, 0x11
        /*0146*/ 	.short	(.L_66 - .L_65)
	.align		4
.L_65:
        /*0148*/ 	.word	index@(_ZN7cutlass13device_kernelIN5flash19enable_sm80_to_sm89INS1_16FlashAttnFwdSm80INS1_25CollectiveMainloopFwdSm80ILi8ELi1ELb0EN4cute5tupleIJNS5_1CILi128EEENS7_ILi64EEENS7_ILi192EEEEEELi192ENS_6half_tEfNS_4arch4Sm80ELb0ELb1ELb0ELb1ELb1ELb0ELb1ELb1EEENS1_21CollectiveEpilogueFwdINS6_IJS8_SA_S9_EEENS6_IJNS7_ILi1EEESI_SI_EEESC_SE_Li256ELb1ELb1ELb1ELb0EEENS1_36VarlenDynamicPersistentTileSchedulerILi128ELi64ELi256ELi256ELb1ELb1ELb0ELb1ELb0ELb1EEEEEEEEEvNT_6ParamsE)
        /*014c*/ 	.word	0x00000000


	//----- nvinfo : EIATTR_REGCOUNT
	.align		4
.L_66:
        /*0150*/ 	.byte	0x04, 0x2f
        /*0152*/ 	.short	(.L_68 - .L_67)
	.align		4
.L_67:
        /*0154*/ 	.word	index@(_ZN7cutlass13device_kernelIN5flash19enable_sm80_to_sm89INS1_16FlashAttnFwdSm80INS1_25CollectiveMainloopFwdSm80ILi8ELi1ELb0EN4cute5tupleIJNS5_1CILi128EEENS7_ILi64EEENS7_ILi192EEEEEELi192ENS_6half_tEfNS_4arch4Sm80ELb0ELb1ELb0ELb0ELb1ELb0ELb1ELb1EEENS1_21CollectiveEpilogueFwdINS6_IJS8_SA_S9_EEENS6_IJNS7_ILi1EEESI_SI_EEESC_SE_Li256ELb0ELb1ELb1ELb0EEENS1_19SingleTileSchedulerILb0ELb1ELb1ELi128EEEEEEEEEvNT_6ParamsE)
        /*0158*/ 	.word	0x00000004


	//----- nvinfo : EIATTR_FRAME_SIZE
	.align		4
.L_68:
        /*015c*/ 	.byte	0x04, 0x11
        /*015e*/ 	.short	(.L_70 - .L_69)
	.align		4
.L_69:
        /*0160*/ 	.word	index@(_ZN7cutlass13device_kernelIN5flash19enable_sm80_to_sm89INS1_16FlashAttnFwdSm80INS1_25CollectiveMainloopFwdSm80ILi8ELi1ELb0EN4cute5tupleIJNS5_1CILi128EEENS7_ILi64EEENS7_ILi192EEEEEELi192ENS_6half_tEfNS_4arch4Sm80ELb0ELb1ELb0ELb0ELb1ELb0ELb1ELb1EEENS1_21CollectiveEpilogueFwdINS6_IJS8_SA_S9_EEENS6_IJNS7_ILi1EEESI_SI_EEESC_SE_Li256ELb0ELb1ELb1ELb0EEENS1_19SingleTileSchedulerILb0ELb1ELb1ELi128EEEEEEEEEvNT_6ParamsE)
        /*0164*/ 	.word	0x00000000


	//----- nvinfo : EIATTR_REGCOUNT
	.align		4
.L_70:
        /*0168*/ 	.byte	0x04, 0x2f
        /*016a*/ 	.short	(.L_72 - .L_71)
	.align		4
.L_71:
        /*016c*/ 	.word	index@(_ZN7cutlass13device_kernelIN5flash19enable_sm80_to_sm89INS1_16FlashAttnFwdSm80INS1_25CollectiveMainloopFwdSm80ILi8ELi1ELb0EN4cute5tupleIJNS5_1CILi128EEENS7_ILi64EEENS7_ILi192EEEEEELi192ENS_6half_tEfNS_4arch4Sm80ELb0ELb0ELb0ELb1ELb1ELb1ELb1ELb1EEENS1_21CollectiveEpilogueFwdINS6_IJS8_SA_S9_EEENS6_IJNS7_ILi1EEESI_SI_EEESC_SE_Li256ELb1ELb1ELb1ELb0EEENS1_36VarlenDynamicPersistentTileSchedulerILi128ELi64ELi256ELi256ELb1ELb1ELb0ELb0ELb1ELb1EEEEEEEEEvNT_6ParamsE)
        /*0170*/ 	.word	0x00000004


	//----- nvinfo : EIATTR_FRAME_SIZE
	.align		4
.L_72:
        /*0174*/ 	.byte	0x04, 0x11
        /*0176*/ 	.short	(.L_74 - .L_73)
	.align		4
.L_73:
        /*0178*/ 	.word	index@(_ZN7cutlass13device_kernelIN5flash19enable_sm80_to_sm89INS1_16FlashAttnFwdSm80INS1_25CollectiveMainloopFwdSm80ILi8ELi1ELb0EN4cute5tupleIJNS5_1CILi128EEENS7_ILi64EEENS7_ILi192EEEEEELi192ENS_6half_tEfNS_4arch4Sm80ELb0ELb0ELb0ELb1ELb1ELb1ELb1ELb1EEENS1_21CollectiveEpilogueFwdINS6_IJS8_SA_S9_EEENS6_IJNS7_ILi1EEESI_SI_EEESC_SE_Li256ELb1ELb1ELb1ELb0EEENS1_36VarlenDynamicPersistentTileSchedulerILi128ELi64ELi256ELi256ELb1ELb1ELb0ELb0ELb1ELb1EEEEEEEEEvNT_6ParamsE)
        /*017c*/ 	.word	0x00000000


	//----- nvinfo : EIATTR_REGCOUNT
	.align		4
.L_74:
        /*0180*/ 	.byte	0x04, 0x2f
        /*0182*/ 	.short	(.L_76 - .L_75)
	.align		4
.L_75:
        /*0184*/ 	.word	index@(_ZN7cutlass13device_kernelIN5flash19enable_sm80_to_sm89INS1_16FlashAttnFwdSm80INS1_25CollectiveMainloopFwdSm80ILi8ELi1ELb0EN4cute5tupleIJNS5_1CILi128EEENS7_ILi64EEENS7_ILi192EEEEEELi192ENS_6half_tEfNS_4arch4Sm80ELb0ELb0ELb0ELb1ELb1ELb0ELb1ELb1EEENS1_21CollectiveEpilogueFwdINS6_IJS8_SA_S9_EEENS6_IJNS7_ILi1EEESI_SI_EEESC_SE_Li256ELb1ELb1ELb1ELb0EEENS1_36VarlenDynamicPersistentTileSchedulerILi128ELi64ELi256ELi256ELb1ELb1ELb0ELb0ELb1ELb1EEEEEEEEEvNT_6ParamsE)
        /*0188*/ 	.word	0x00000004


	//----- nvinfo : EIATTR_FRAME_SIZE
	.align		4
.L_76:
        /*018c*/ 	.byte	0x04, 0x11
        /*018e*/ 	.short	(.L_78 - .L_77)
	.align		4
.L_77:
        /*0190*/ 	.word	index@(_ZN7cutlass13device_kernelIN5flash19enable_sm80_to_sm89INS1_16FlashAttnFwdSm80INS1_25CollectiveMainloopFwdSm80ILi8ELi1ELb0EN4cute5tupleIJNS5_1CILi128EEENS7_ILi64EEENS7_ILi192EEEEEELi192ENS_6half_tEfNS_4arch4Sm80ELb0ELb0ELb0ELb1ELb1ELb0ELb1ELb1EEENS1_21CollectiveEpilogueFwdINS6_IJS8_SA_S9_EEENS6_IJNS7_ILi1EEESI_SI_EEESC_SE_Li256ELb1ELb1ELb1ELb0EEENS1_36VarlenDynamicPersistentTileSchedulerILi128ELi64ELi256ELi256ELb1ELb1ELb0ELb0ELb1ELb1EEEEEEEEEvNT_6ParamsE)
        /*0194*/ 	.word	0x00000000


	//----- nvinfo : EIATTR_REGCOUNT
	.align		4
.L_78:
        /*0198*/ 	.byte	0x04, 0x2f
        /*019a*/ 	.short	(.L_80 - .L_79)
	.align		4
.L_79:
        /*019c*/ 	.word	index@(_ZN7cutlass13device_kernelIN5flash19enable_sm80_to_sm89INS1_16FlashAttnFwdSm80INS1_25CollectiveMainloopFwdSm80ILi8ELi1ELb0EN4cute5tupleIJNS5_1CILi128EEENS7_ILi64EEENS7_ILi192EEEEEELi192ENS_6half_tEfNS_4arch4Sm80ELb0ELb0ELb0ELb0ELb1ELb0ELb1ELb1EEENS1_21CollectiveEpilogueFwdINS6_IJS8_SA_S9_EEENS6_IJNS7_ILi1EEESI_SI_EEESC_SE_Li256ELb0ELb1ELb1ELb0EEENS1_19SingleTileSchedulerILb0ELb1ELb1ELi128EEEEEEEEEvNT_6ParamsE)
        /*01a0*/ 	.word	0x00000004


	//----- nvinfo : EIATTR_FRAME_SIZE
	.align		4
.L_80:
        /*01a4*/ 	.byte	0x04, 0x11
        /*01a6*/ 	.short	(.L_82 - .L_81)
	.align		4
.L_81:
        /*01a8*/ 	.word	index@(_ZN7cutlass13device_kernelIN5flash19enable_sm80_to_sm89INS1_16FlashAttnFwdSm80INS1_25CollectiveMainloopFwdSm80ILi8ELi1ELb0EN4cute5tupleIJNS5_1CILi128EEENS7_ILi64EEENS7_ILi192EEEEEELi192ENS_6half_tEfNS_4arch4Sm80ELb0ELb0ELb0ELb0ELb1ELb0ELb1ELb1EEENS1_21CollectiveEpilogueFwdINS6_IJS8_SA_S9_EEENS6_IJNS7_ILi1EEESI_SI_EEESC_SE_Li256ELb0ELb1ELb1ELb0EEENS1_19SingleTileSchedulerILb0ELb1ELb1ELi128EEEEEEEEEvNT_6ParamsE)
        /*01ac*/ 	.word	0x00000000


	//----- nvinfo : EIATTR_MIN_STACK_SIZE
	.align		4
.L_82:
        /*01b0*/ 	.byte	0x04, 0x12
        /*01b2*/ 	.short	(.L_84 - .L_83)
	.align		4
.L_83:
        /*01b4*/ 	.word	index@(_ZN7cutlass13device_kernelIN5flash19enable_sm80_to_sm89INS1_16FlashAttnFwdSm80INS1_25CollectiveMainloopFwdSm80ILi8ELi1ELb0EN4cute5tupleIJNS5_1CILi128EEENS7_ILi64EEENS7_ILi192EEEEEELi192ENS_6half_tEfNS_4arch4Sm80ELb0ELb0ELb0ELb0ELb1ELb0ELb1ELb1EEENS1_21CollectiveEpilogueFwdINS6_IJS8_SA_S9_EEENS6_IJNS7_ILi1EEESI_SI_EEESC_SE_Li256ELb0ELb1ELb1ELb0EEENS1_19SingleTileSchedulerILb0ELb1ELb1ELi128EEEEEEEEEvNT_6ParamsE)
        /*01b8*/ 	.word	0x00000000


	//----- nvinfo : EIATTR_MIN_STACK_SIZE
	.align		4
.L_84:
        /*01bc*/ 	.byte	0x04, 0x12
        /*01be*/ 	.short	(.L_86 - .L_85)
	.align		4
.L_85:
        /*01c0*/ 	.word	index@(_ZN7cutlass13device_kernelIN5flash19enable_sm80_to_sm89INS1_16FlashAttnFwdSm80INS1_25CollectiveMainloopFwdSm80ILi8ELi1ELb0EN4cute5tupleIJNS5_1CILi128EEENS7_ILi64EEENS7_ILi192EEEEEELi192ENS_6half_tEfNS_4arch4Sm80ELb0ELb0ELb0ELb1ELb1ELb0ELb1ELb1EEENS1_21CollectiveEpilogueFwdINS6_IJS8_SA_S9_EEENS6_IJNS7_ILi1EEESI_SI_EEESC_SE_Li256ELb1ELb1ELb1ELb0EEENS1_36VarlenDynamicPersistentTileSchedulerILi128ELi64ELi256ELi256ELb1ELb1ELb0ELb0ELb1ELb1EEEEEEEEEvNT_6ParamsE)
        /*01c4*/ 	.word	0x00000000


	//----- nvinfo : EIATTR_MIN_STACK_SIZE
	.align		4
.L_86:
        /*01c8*/ 	.byte	0x04, 0x12
        /*01ca*/ 	.short	(.L_88 - .L_87)
	.align		4
.L_87:
        /*01cc*/ 	.word	index@(_ZN7cutlass13device_kernelIN5flash19enable_sm80_to_sm89INS1_16FlashAttnFwdSm80INS1_25CollectiveMainloopFwdSm80ILi8ELi1ELb0EN4cute5tupleIJNS5_1CILi128EEENS7_ILi64EEENS7_ILi192EEEEEELi192ENS_6half_tEfNS_4arch4Sm80ELb0ELb0ELb0ELb1ELb1ELb1ELb1ELb1EEENS1_21CollectiveEpilogueFwdINS6_IJS8_SA_S9_EEENS6_IJNS7_ILi1EEESI_SI_EEESC_SE_Li256ELb1ELb1ELb1ELb0EEENS1_36VarlenDynamicPersistentTileSchedulerILi128ELi64ELi256ELi256ELb1ELb1ELb0ELb0ELb1ELb1EEEEEEEEEvNT_6ParamsE)
        /*01d0*/ 	.word	0x00000000


	//----- nvinfo : EIATTR_MIN_STACK_SIZE
	.align		4
.L_88:
        /*01d4*/ 	.byte	0x04, 0x12
        /*01d6*/ 	.short	(.L_90 - .L_89)
	.align		4
.L_89:
        /*01d8*/ 	.word	index@(_ZN7cutlass13device_kernelIN5flash19enable_sm80_to_sm89INS1_16FlashAttnFwdSm80INS1_25CollectiveMainloopFwdSm80ILi8ELi1ELb0EN4cute5tupleIJNS5_1CILi128EEENS7_ILi64EEENS7_ILi192EEEEEELi192ENS_6half_tEfNS_4arch4Sm80ELb0ELb1ELb0ELb0ELb1ELb0ELb1ELb1EEENS1_21CollectiveEpilogueFwdINS6_IJS8_SA_S9_EEENS6_IJNS7_ILi1EEESI_SI_EEESC_SE_Li256ELb0ELb1ELb1ELb0EEENS1_19SingleTileSchedulerILb0ELb1ELb1ELi128EEEEEEEEEvNT_6ParamsE)
        /*01dc*/ 	.word	0x00000000


	//----- nvinfo : EIATTR_MIN_STACK_SIZE
	.align		4
.L_90:
        /*01e0*/ 	.byte	0x04, 0x12
        /*01e2*/ 	.short	(.L_92 - .L_91)
	.align		4
.L_91:
        /*01e4*/ 	.word	index@(_ZN7cutlass13device_kernelIN5flash19enable_sm80_to_sm89INS1_16FlashAttnFwdSm80INS1_25CollectiveMainloopFwdSm80ILi8ELi1ELb0EN4cute5tupleIJNS5_1CILi128EEENS7_ILi64EEENS7_ILi192EEEEEELi192ENS_6half_tEfNS_4arch4Sm80ELb0ELb1ELb0ELb1ELb1ELb0ELb1ELb1EEENS1_21CollectiveEpilogueFwdINS6_IJS8_SA_S9_EEENS6_IJNS7_ILi1EEESI_SI_EEESC_SE_Li256ELb1ELb1ELb1ELb0EEENS1_36VarlenDynamicPersistentTileSchedulerILi128ELi64ELi256ELi256ELb1ELb1ELb0ELb1ELb0ELb1EEEEEEEEEvNT_6ParamsE)
        /*01e8*/ 	.word	0x00000000


	//----- nvinfo : EIATTR_MIN_STACK_SIZE
	.align		4
.L_92:
        /*01ec*/ 	.byte	0x04, 0x12
        /*01ee*/ 	.short	(.L_94 - .L_93)
	.align		4
.L_93:
        /*01f0*/ 	.word	index@(_ZN7cutlass13device_kernelIN5flash19enable_sm80_to_sm89INS1_16FlashAttnFwdSm80INS1_25CollectiveMainloopFwdSm80ILi8ELi1ELb0EN4cute5tupleIJNS5_1CILi128EEENS7_ILi64EEENS7_ILi192EEEEEELi192ENS_6half_tEfNS_4arch4Sm80ELb0ELb1ELb0ELb1ELb1ELb1ELb1ELb1EEENS1_21CollectiveEpilogueFwdINS6_IJS8_SA_S9_EEENS6_IJNS7_ILi1EEESI_SI_EEESC_SE_Li256ELb1ELb1ELb1ELb0EEENS1_36VarlenDynamicPersistentTileSchedulerILi128ELi64ELi256ELi256ELb1ELb1ELb0ELb1ELb0ELb1EEEEEEEEEvNT_6ParamsE)
        /*01f4*/ 	.word	0x00000000


	//----- nvinfo : EIATTR_MIN_STACK_SIZE
	.align		4
.L_94:
        /*01f8*/ 	.byte	0x04, 0x12
        /*01fa*/ 	.short	(.L_96 - .L_95)
	.align		4
.L_95:
        /*01fc*/ 	.word	index@(_ZN7cutlass13device_kernelIN5flash19enable_sm80_to_sm89INS1_16FlashAttnFwdSm80INS1_25CollectiveMainloopFwdSm80ILi8ELi1ELb0EN4cute5tupleIJNS5_1CILi128EEENS7_ILi64EEENS7_ILi192EEEEEELi192ENS_6half_tEfNS_4arch4Sm80ELb1ELb0ELb0ELb0ELb1ELb0ELb1ELb1EEENS1_21CollectiveEpilogueFwdINS6_IJS8_SA_S9_EEENS6_IJNS7_ILi1EEESI_SI_EEESC_SE_Li256ELb0ELb1ELb1ELb0EEENS1_30DynamicPersistentTileSchedulerILi256ELi256ELb1ELb1ELb0EEEEEEEEEvNT_6ParamsE)
        /*0200*/ 	.word	0x00000000


	//----- nvinfo : EIATTR_MIN_STACK_SIZE
	.align		4
.L_96:
        /*0204*/ 	.byte	0x04, 0x12
        /*0206*/ 	.short	(.L_98 - .L_97)
	.align		4
.L_97:
        /*0208*/ 	.word	index@(_ZN7cutlass13device_kernelIN5flash19enable_sm80_to_sm89INS1_16FlashAttnFwdSm80INS1_25CollectiveMainloopFwdSm80ILi8ELi1ELb0EN4cute5tupleIJNS5_1CILi128EEENS7_ILi64EEENS7_ILi192EEEEEELi192ENS_6half_tEfNS_4arch4Sm80ELb1ELb0ELb0ELb1ELb1ELb0ELb1ELb1EEENS1_21CollectiveEpilogueFwdINS6_IJS8_SA_S9_EEENS6_IJNS7_ILi1EEESI_SI_EEESC_SE_Li256ELb1ELb1ELb1ELb0EEENS1_36VarlenDynamicPersistentTileSchedulerILi128ELi64ELi256ELi256ELb1ELb1ELb0ELb1ELb1ELb1EEEEEEEEEvNT_6ParamsE)
        /*020c*/ 	.word	0x00000000


	//----- nvinfo : EIATTR_MIN_STACK_SIZE
	.align		4
.L_98:
        /*0210*/ 	.byte	0x04, 0x12
        /*0212*/ 	.short	(.L_100 - .L_99)
	.align		4
.L_99:
        /*0214*/ 	.word	index@(_ZN7cutlass13device_kernelIN5flash19enable_sm80_to_sm89INS1_16FlashAttnFwdSm80INS1_25CollectiveMainloopFwdSm80ILi8ELi1ELb0EN4cute5tupleIJNS5_1CILi128EEENS7_ILi64EEENS7_ILi192EEEEEELi192ENS_6half_tEfNS_4arch4Sm80ELb1ELb0ELb0ELb1ELb1ELb1ELb1ELb1EEENS1_21CollectiveEpilogueFwdINS6_IJS8_SA_S9_EEENS6_IJNS7_ILi1EEESI_SI_EEESC_SE_Li256ELb1ELb1ELb1ELb0EEENS1_36VarlenDynamicPersistentTileSchedulerILi128ELi64ELi256ELi256ELb1ELb1ELb0ELb1ELb1ELb1EEEEEEEEEvNT_6ParamsE)
        /*0218*/ 	.word	0x00000000


	//----- nvinfo : EIATTR_MIN_STACK_SIZE
	.align		4
.L_100:
        /*021c*/ 	.byte	0x04, 0x12
        /*021e*/ 	.short	(.L_102 - .L_101)
	.align		4
.L_101:
        /*0220*/ 	.word	index@(_ZN7cutlass13device_kernelIN5flash19enable_sm80_to_sm89INS1_16FlashAttnFwdSm80INS1_25CollectiveMainloopFwdSm80ILi8ELi2ELb0EN4cute5tupleIJNS5_1CILi128EEENS7_ILi64EEENS7_ILi192EEEEEELi192ENS_6half_tEfNS_4arch4Sm80ELb0ELb0ELb0ELb0ELb1ELb0ELb1ELb1EEENS1_21CollectiveEpilogueFwdINS6_IJS8_SA_S9_EEENS6_IJNS7_ILi1EEESI_SI_EEESC_SE_Li256ELb0ELb1ELb1ELb0EEENS1_19SingleTileSchedulerILb0ELb1ELb1ELi128EEEEEEEEEvNT_6ParamsE)
        /*0224*/ 	.word	0x00000000


	//----- nvinfo : EIATTR_MIN_STACK_SIZE
	.align		4
.L_102:
        /*0228*/ 	.byte	0x04, 0x12
        /*022a*/ 	.short	(.L_104 - .L_103)
	.align		4
.L_103:
        /*022c*/ 	.word	index@(_ZN7cutlass13device_kernelIN5flash19enable_sm80_to_sm89INS1_16FlashAttnFwdSm80INS1_25CollectiveMainloopFwdSm80ILi8ELi2ELb0EN4cute5tupleIJNS5_1CILi128EEENS7_ILi64EEENS7_ILi192EEEEEELi192ENS_6half_tEfNS_4arch4Sm80ELb0ELb0ELb0ELb1ELb1ELb0ELb1ELb1EEENS1_21CollectiveEpilogueFwdINS6_IJS8_SA_S9_EEENS6_IJNS7_ILi1EEESI_SI_EEESC_SE_Li256ELb1ELb1ELb1ELb0EEENS1_36VarlenDynamicPersistentTileSchedulerILi128ELi64ELi256ELi256ELb1ELb1ELb0ELb0ELb1ELb1EEEEEEEEEvNT_6ParamsE)
        /*0230*/ 	.word	0x00000000


	//----- nvinfo : EIATTR_MIN_STACK_SIZE
	.align		4
.L_104:
        /*0234*/ 	.byte	0x04, 0x12
        /*0236*/ 	.short	(.L_106 - .L_105)
	.align		4
.L_105:
        /*0238*/ 	.word	index@(_ZN7cutlass13device_kernelIN5flash19enable_sm80_to_sm89INS1_16FlashAttnFwdSm80INS1_25CollectiveMainloopFwdSm80ILi8ELi2ELb0EN4cute5tupleIJNS5_1CILi128EEENS7_ILi64EEENS7_ILi192EEEEEELi192ENS_6half_tEfNS_4arch4Sm80ELb0ELb0ELb0ELb1ELb1ELb1ELb1ELb1EEENS1_21CollectiveEpilogueFwdINS6_IJS8_SA_S9_EEENS6_IJNS7_ILi1EEESI_SI_EEESC_SE_Li256ELb1ELb1ELb1ELb0EEENS1_36VarlenDynamicPersistentTileSchedulerILi128ELi64ELi256ELi256ELb1ELb1ELb0ELb0ELb1ELb1EEEEEEEEEvNT_6ParamsE)
        /*023c*/ 	.word	0x00000000


	//----- nvinfo : EIATTR_MIN_STACK_SIZE
	.align		4
.L_106:
        /*0240*/ 	.byte	0x04, 0x12
        /*0242*/ 	.short	(.L_108 - .L_107)
	.align		4
.L_107:
        /*0244*/ 	.word	index@(_ZN7cutlass13device_kernelIN5flash19enable_sm80_to_sm89INS1_16FlashAttnFwdSm80INS1_25CollectiveMainloopFwdSm80ILi8ELi2ELb0EN4cute5tupleIJNS5_1CILi128EEENS7_ILi64EEENS7_ILi192EEEEEELi192ENS_6half_tEfNS_4arch4Sm80ELb0ELb1ELb0ELb0ELb1ELb0ELb1ELb1EEENS1_21CollectiveEpilogueFwdINS6_IJS8_SA_S9_EEENS6_IJNS7_ILi1EEESI_SI_EEESC_SE_Li256ELb0ELb1ELb1ELb0EEENS1_19SingleTileSchedulerILb0ELb1ELb1ELi128EEEEEEEEEvNT_6ParamsE)
        /*0248*/ 	.word	0x00000000


	//----- nvinfo : EIATTR_MIN_STACK_SIZE
	.align		4
.L_108:
        /*024c*/ 	.byte	0x04, 0x12
        /*024e*/ 	.short	(.L_110 - .L_109)
	.align		4
.L_109:
        /*0250*/ 	.word	index@(_ZN7cutlass13device_kernelIN5flash19enable_sm80_to_sm89INS1_16FlashAttnFwdSm80INS1_25CollectiveMainloopFwdSm80ILi8ELi2ELb0EN4cute5tupleIJNS5_1CILi128EEENS7_ILi64EEENS7_ILi192EEEEEELi192ENS_6half_tEfNS_4arch4Sm80ELb0ELb1ELb0ELb1ELb1ELb0ELb1ELb1EEENS1_21CollectiveEpilogueFwdINS6_IJS8_SA_S9_EEENS6_IJNS7_ILi1EEESI_SI_EEESC_SE_Li256ELb1ELb1ELb1ELb0EEENS1_36VarlenDynamicPersistentTileSchedulerILi128ELi64ELi256ELi256ELb1ELb1ELb0ELb1ELb0ELb1EEEEEEEEEvNT_6ParamsE)
        /*0254*/ 	.word	0x00000000


	//----- nvinfo : EIATTR_MIN_STACK_SIZE
	.align		4
.L_110:
        /*0258*/ 	.byte	0x04, 0x12
        /*025a*/ 	.short	(.L_112 - .L_111)
	.align		4
.L_111:
        /*025c*/ 	.word	index@(_ZN7cutlass13device_kernelIN5flash19enable_sm80_to_sm89INS1_16FlashAttnFwdSm80INS1_25CollectiveMainloopFwdSm80ILi8ELi2ELb0EN4cute5tupleIJNS5_1CILi128EEENS7_ILi64EEENS7_ILi192EEEEEELi192ENS_6half_tEfNS_4arch4Sm80ELb0ELb1ELb0ELb1ELb1ELb1ELb1ELb1EEENS1_21CollectiveEpilogueFwdINS6_IJS8_SA_S9_EEENS6_IJNS7_ILi1EEESI_SI_EEESC_SE_Li256ELb1ELb1ELb1ELb0EEENS1_36VarlenDynamicPersistentTileSchedulerILi128ELi64ELi256ELi256ELb1ELb1ELb0ELb1ELb0ELb1EEEEEEEEEvNT_6ParamsE)
        /*0260*/ 	.word	0x00000000


	//----- nvinfo : EIATTR_MIN_STACK_SIZE
	.align		4
.L_112:
        /*0264*/ 	.byte	0x04, 0x12
        /*0266*/ 	.short	(.L_114 - .L_113)
	.align		4
.L_113:
        /*0268*/ 	.word	index@(_ZN7cutlass13device_kernelIN5flash19enable_sm80_to_sm89INS1_16FlashAttnFwdSm80INS1_25CollectiveMainloopFwdSm80ILi8ELi2ELb0EN4cute5tupleIJNS5_1CILi128EEENS7_ILi64EEENS7_ILi192EEEEEELi192ENS_6half_tEfNS_4arch4Sm80ELb1ELb0ELb0ELb0ELb1ELb0ELb1ELb1EEENS1_21CollectiveEpilogueFwdINS6_IJS8_SA_S9_EEENS6_IJNS7_ILi1EEESI_SI_EEESC_SE_Li256ELb0ELb1ELb1ELb0EEENS1_30DynamicPersistentTileSchedulerILi256ELi256ELb1ELb1ELb0EEEEEEEEEvNT_6ParamsE)
        /*026c*/ 	.word	0x00000000


	//----- nvinfo : EIATTR_MIN_STACK_SIZE
	.align		4
.L_114:
        /*0270*/ 	.byte	0x04, 0x12
        /*0272*/ 	.short	(.L_116 - .L_115)
	.align		4
.L_115:
        /*0274*/ 	.word	index@(_ZN7cutlass13device_kernelIN5flash19enable_sm80_to_sm89INS1_16FlashAttnFwdSm80INS1_25CollectiveMainloopFwdSm80ILi8ELi2ELb0EN4cute5tupleIJNS5_1CILi128EEENS7_ILi64EEENS7_ILi192EEEEEELi192ENS_6half_tEfNS_4arch4Sm80ELb1ELb0ELb0ELb1ELb1ELb0ELb1ELb1EEENS1_21CollectiveEpilogueFwdINS6_IJS8_SA_S9_EEENS6_IJNS7_ILi1EEESI_SI_EEESC_SE_Li256ELb1ELb1ELb1ELb0EEENS1_36VarlenDynamicPersistentTileSchedulerILi128ELi64ELi256ELi256ELb1ELb1ELb0ELb1ELb1ELb1EEEEEEEEEvNT_6ParamsE)
        /*0278*/ 	.word	0x00000000


	//----- nvinfo : EIATTR_MIN_STACK_SIZE
	.align		4
.L_116:
        /*027c*/ 	.byte	0x04, 0x12
        /*027e*/ 	.short	(.L_118 - .L_117)
	.align		4
.L_117:
        /*0280*/ 	.word	index@(_ZN7cutlass13device_kernelIN5flash19enable_sm80_to_sm89INS1_16FlashAttnFwdSm80INS1_25CollectiveMainloopFwdSm80ILi8ELi2ELb0EN4cute5tupleIJNS5_1CILi128EEENS7_ILi64EEENS7_ILi192EEEEEELi192ENS_6half_tEfNS_4arch4Sm80ELb1ELb0ELb0ELb1ELb1ELb1ELb1ELb1EEENS1_21CollectiveEpilogueFwdINS6_IJS8_SA_S9_EEENS6_IJNS7_ILi1EEESI_SI_EEESC_SE_Li256ELb1ELb1ELb1ELb0EEENS1_36VarlenDynamicPersistentTileSchedulerILi128ELi64ELi256ELi256ELb1ELb1ELb0ELb1ELb1ELb1EEEEEEEEEvNT_6ParamsE)
        /*0284*/ 	.word	0x00000000
.L_118:


//--------------------- .nv.compat                --------------------------
	.section	.nv.compat,"",@"SHT_CUDA_COMPAT_INFO"
	.align	4
        /*0000*/ 	.byte	0x02, 0x09, 0x01, 0x00, 0x02, 0x02, 0x01, 0x00, 0x02, 0x05, 0x05, 0x00, 0x03, 0x07, 0x01, 0x01
        /*0010*/ 	.byte	0x02, 0x03, 0x00, 0x00, 0x02, 0x06, 0x01, 0x00, 0x04, 0x0b, 0x08, 0x00, 0x00, 0x00, 0x00, 0x00
        /*0020*/ 	.byte	0x00, 0x00, 0x00, 0x00


//--------------------- .nv.info._ZN7cutlass13device_kernelIN5flash19enable_sm80_to_sm89INS1_16FlashAttnFwdSm80INS1_25CollectiveMainloopFwdSm80ILi8ELi1ELb0EN4cute5tupleIJNS5_1CILi128EEENS7_ILi64EEENS7_ILi192EEEEEELi192ENS_6half_tEfNS_4arch4Sm80ELb0ELb0ELb0ELb0ELb1ELb0ELb1ELb1EEENS1_21CollectiveEpilogueFwdINS6_IJS8_SA_S9_EEENS6_IJNS7_ILi1EEESI_SI_EEESC_SE_Li256ELb0ELb1ELb1ELb0EEENS1_19SingleTileSchedulerILb0ELb1ELb1ELi128EEEEEEEEEvNT_6ParamsE --------------------------
	.section	.nv.info._ZN7cutlass13device_kernelIN5flash19enable_sm80_to_sm89INS1_16FlashAttnFwdSm80INS1_25CollectiveMainloopFwdSm80ILi8ELi1ELb0EN4cute5tupleIJNS5_1CILi128EEENS7_ILi64EEENS7_ILi192EEEEEELi192ENS_6half_tEfNS_4arch4Sm80ELb0ELb0ELb0ELb0ELb1ELb0ELb1ELb1EEENS1_21CollectiveEpilogueFwdINS6_IJS8_SA_S9_EEENS6_IJNS7_ILi1EEESI_SI_EEESC_SE_Li256ELb0ELb1ELb1ELb0EEENS1_19SingleTileSchedulerILb0ELb1ELb1ELi128EEEEEEEEEvNT_6ParamsE,"",@"SHT_CUDA_INFO"
	.sectionflags	@""
	.align	4


	//----- nvinfo : EIATTR_CUDA_API_VERSION
	.align		4
        /*0000*/ 	.byte	0x04, 0x37
        /*0002*/ 	.short	(.L_120 - .L_119)
.L_119:
        /*0004*/ 	.word	0x00000082


	//----- nvinfo : EIATTR_KPARAM_INFO
	.align		4
.L_120:
        /*0008*/ 	.byte	0x04, 0x17
        /*000a*/ 	.short	(.L_122 - .L_121)
.L_121:
        /*000c*/ 	.word	0x00000000
        /*0010*/ 	.short	0x0000
        /*0012*/ 	.short	0x0000
        /*0014*/ 	.byte	0x00, 0xf0, 0x61, 0x10


	//----- nvinfo : EIATTR_SPARSE_MMA_MASK
	.align		4
.L_122:
        /*0018*/ 	.byte	0x03, 0x50
        /*001a*/ 	.short	0x0000


	//----- nvinfo : EIATTR_MAXREG_COUNT
	.align		4
        /*001c*/ 	.byte	0x03, 0x1b
        /*001e*/ 	.short	0x00ff


	//----- nvinfo : EIATTR_MERCURY_ISA_VERSION
	.align		4
        /*0020*/ 	.byte	0x03, 0x5f
        /*0022*/ 	.short	0x0101


	//----- nvinfo : EIATTR_EXIT_INSTR_OFFSETS
	.align		4
        /*0024*/ 	.byte	0x04, 0x1c
        /*0026*/ 	.short	(.L_124 - .L_123)


	//   ....[0]....
.L_123:
        /*0028*/ 	.word	0x00000010


	//----- nvinfo : EIATTR_MAX_THREADS
	.align		4
.L_124:
        /*002c*/ 	.byte	0x04, 0x05
        /*002e*/ 	.short	(.L_126 - .L_125)
.L_125:
        /*0030*/ 	.word	0x00000100
        /*0034*/ 	.word	0x00000001
        /*0038*/ 	.word	0x00000001


	//----- nvinfo : EIATTR_CBANK_PARAM_SIZE
	.align		4
.L_126:
        /*003c*/ 	.byte	0x03, 0x19
        /*003e*/ 	.short	0x0418


	//----- nvinfo : EIATTR_PARAM_CBANK
	.align		4
        /*0040*/ 	.byte	0x04, 0x0a
        /*0042*/ 	.short	(.L_128 - .L_127)
	.align		4
.L_127:
        /*0044*/ 	.word	index@(.nv.constant0._ZN7cutlass13device_kernelIN5flash19enable_sm80_to_sm89INS1_16FlashAttnFwdSm80INS1_25CollectiveMainloopFwdSm80ILi8ELi1ELb0EN4cute5tupleIJNS5_1CILi128EEENS7_ILi64EEENS7_ILi192EEEEEELi192ENS_6half_tEfNS_4arch4Sm80ELb0ELb0ELb0ELb0ELb1ELb0ELb1ELb1EEENS1_21CollectiveEpilogueFwdINS6_IJS8_SA_S9_EEENS6_IJNS7_ILi1EEESI_SI_EEESC_SE_Li256ELb0ELb1ELb1ELb0EEENS1_19SingleTileSchedulerILb0ELb1ELb1ELi128EEEEEEEEEvNT_6ParamsE)
        /*0048*/ 	.short	0x0210
        /*004a*/ 	.short	0x0418


	//----- nvinfo : EIATTR_SW_WAR
	.align		4
.L_128:
        /*004c*/ 	.byte	0x04, 0x36
        /*004e*/ 	.short	(.L_130 - .L_129)
.L_129:
        /*0050*/ 	.word	0x00000008
.L_130:


//--------------------- .nv.info._ZN7cutlass13device_kernelIN5flash19enable_sm80_to_sm89INS1_16FlashAttnFwdSm80INS1_25CollectiveMainloopFwdSm80ILi8ELi1ELb0EN4cute5tupleIJNS5_1CILi128EEENS7_ILi64EEENS7_ILi192EEEEEELi192ENS_6half_tEfNS_4arch4Sm80ELb0ELb0ELb0ELb1ELb1ELb0ELb1ELb1EEENS1_21CollectiveEpilogueFwdINS6_IJS8_SA_S9_EEENS6_IJNS7_ILi1EEESI_SI_EEESC_SE_Li256ELb1ELb1ELb1ELb0EEENS1_36VarlenDynamicPersistentTileSchedulerILi128ELi64ELi256ELi256ELb1ELb1ELb0ELb0ELb1ELb1EEEEEEEEEvNT_6ParamsE --------------------------
	.section	.nv.info._ZN7cutlass13device_kernelIN5flash19enable_sm80_to_sm89INS1_16FlashAttnFwdSm80INS1_25CollectiveMainloopFwdSm80ILi8ELi1ELb0EN4cute5tupleIJNS5_1CILi128EEENS7_ILi64EEENS7_ILi192EEEEEELi192ENS_6half_tEfNS_4arch4Sm80ELb0ELb0ELb0ELb1ELb1ELb0ELb1ELb1EEENS1_21CollectiveEpilogueFwdINS6_IJS8_SA_S9_EEENS6_IJNS7_ILi1EEESI_SI_EEESC_SE_Li256ELb1ELb1ELb1ELb0EEENS1_36VarlenDynamicPersistentTileSchedulerILi128ELi64ELi256ELi256ELb1ELb1ELb0ELb0ELb1ELb1EEEEEEEEEvNT_6ParamsE,"",@"SHT_CUDA_INFO"
	.sectionflags	@""
	.align	4


	//----- nvinfo : EIATTR_CUDA_API_VERSION
	.align		4
        /*0000*/ 	.byte	0x04, 0x37
        /*0002*/ 	.short	(.L_132 - .L_131)
.L_131:
        /*0004*/ 	.word	0x00000082


	//----- nvinfo : EIATTR_KPARAM_INFO
	.align		4
.L_132:
        /*0008*/ 	.byte	0x04, 0x17
        /*000a*/ 	.short	(.L_134 - .L_133)
.L_133:
        /*000c*/ 	.word	0x00000000
        /*0010*/ 	.short	0x0000
        /*0012*/ 	.short	0x0000
        /*0014*/ 	.byte	0x00, 0xf0, 0xe1, 0x10


	//----- nvinfo : EIATTR_SPARSE_MMA_MASK
	.align		4
.L_134:
        /*0018*/ 	.byte	0x03, 0x50
        /*001a*/ 	.short	0x0000


	//----- nvinfo : EIATTR_MAXREG_COUNT
	.align		4
        /*001c*/ 	.byte	0x03, 0x1b
        /*001e*/ 	.short	0x00ff


	//----- nvinfo : EIATTR_MERCURY_ISA_VERSION
	.align		4
        /*0020*/ 	.byte	0x03, 0x5f
        /*0022*/ 	.short	0x0101


	//----- nvinfo : EIATTR_EXIT_INSTR_OFFSETS
	.align		4
        /*0024*/ 	.byte	0x04, 0x1c
        /*0026*/ 	.short	(.L_136 - .L_135)


	//   ....[0]....
.L_135:
        /*0028*/ 	.word	0x00000010


	//----- nvinfo : EIATTR_MAX_THREADS
	.align		4
.L_136:
        /*002c*/ 	.byte	0x04, 0x05
        /*002e*/ 	.short	(.L_138 - .L_137)
.L_137:
        /*0030*/ 	.word	0x00000100
        /*0034*/ 	.word	0x00000001
        /*0038*/ 	.word	0x00000001


	//----- nvinfo : EIATTR_CBANK_PARAM_SIZE
	.align		4
.L_138:
        /*003c*/ 	.byte	0x03, 0x19
        /*003e*/ 	.short	0x0438


	//----- nvinfo : EIATTR_PARAM_CBANK
	.align		4
        /*0040*/ 	.byte	0x04, 0x0a
        /*0042*/ 	.short	(.L_140 - .L_139)
	.align		4
.L_139:
        /*0044*/ 	.word	index@(.nv.constant0._ZN7cutlass13device_kernelIN5flash19enable_sm80_to_sm89INS1_16FlashAttnFwdSm80INS1_25CollectiveMainloopFwdSm80ILi8ELi1ELb0EN4cute5tupleIJNS5_1CILi128EEENS7_ILi64EEENS7_ILi192EEEEEELi192ENS_6half_tEfNS_4arch4Sm80ELb0ELb0ELb0ELb1ELb1ELb0ELb1ELb1EEENS1_21CollectiveEpilogueFwdINS6_IJS8_SA_S9_EEENS6_IJNS7_ILi1EEESI_SI_EEESC_SE_Li256ELb1ELb1ELb1ELb0EEENS1_36VarlenDynamicPersistentTileSchedulerILi128ELi64ELi256ELi256ELb1ELb1ELb0ELb0ELb1ELb1EEEEEEEEEvNT_6ParamsE)
        /*0048*/ 	.short	0x0210
        /*004a*/ 	.short	0x0438


	//----- nvinfo : EIATTR_SW_WAR
	.align		4
.L_140:
        /*004c*/ 	.byte	0x04, 0x36
        /*004e*/ 	.short	(.L_142 - .L_141)
.L_141:
        /*0050*/ 	.word	0x00000008
.L_142:


//--------------------- .nv.info._ZN7cutlass13device_kernelIN5flash19enable_sm80_to_sm89INS1_16FlashAttnFwdSm80INS1_25CollectiveMainloopFwdSm80ILi8ELi1ELb0EN4cute5tupleIJNS5_1CILi128EEENS7_ILi64EEENS7_ILi192EEEEEELi192ENS_6half_tEfNS_4arch4Sm80ELb0ELb0ELb0ELb1ELb1ELb1ELb1ELb1EEENS1_21CollectiveEpilogueFwdINS6_IJS8_SA_S9_EEENS6_IJNS7_ILi1EEESI_SI_EEESC_SE_Li256ELb1ELb1ELb1ELb0EEENS1_36VarlenDynamicPersistentTileSchedulerILi128ELi64ELi256ELi256ELb1ELb1ELb0ELb0ELb1ELb1EEEEEEEEEvNT_6ParamsE --------------------------
	.section	.nv.info._ZN7cutlass13device_kernelIN5flash19enable_sm80_to_sm89INS1_16FlashAttnFwdSm80INS1_25CollectiveMainloopFwdSm80ILi8ELi1ELb0EN4cute5tupleIJNS5_1CILi128EEENS7_ILi64EEENS7_ILi192EEEEEELi192ENS_6half_tEfNS_4arch4Sm80ELb0ELb0ELb0ELb1ELb1ELb1ELb1ELb1EEENS1_21CollectiveEpilogueFwdINS6_IJS8_SA_S9_EEENS6_IJNS7_ILi1EEESI_SI_EEESC_SE_Li256ELb1ELb1ELb1ELb0EEENS1_36VarlenDynamicPersistentTileSchedulerILi128ELi64ELi256ELi256ELb1ELb1ELb0ELb0ELb1ELb1EEEEEEEEEvNT_6ParamsE,"",@"SHT_CUDA_INFO"
	.sectionflags	@""
	.align	4


	//----- nvinfo : EIATTR_CUDA_API_VERSION
	.align		4
        /*0000*/ 	.byte	0x04, 0x37
        /*0002*/ 	.short	(.L_144 - .L_143)
.L_143:
        /*0004*/ 	.word	0x00000082


	//----- nvinfo : EIATTR_KPARAM_INFO
	.align		4
.L_144:
        /*0008*/ 	.byte	0x04, 0x17
        /*000a*/ 	.short	(.L_146 - .L_145)
.L_145:
        /*000c*/ 	.word	0x00000000
        /*0010*/ 	.short	0x0000
        /*0012*/ 	.short	0x0000
        /*0014*/ 	.byte	0x00, 0xf0, 0xe1, 0x10


	//----- nvinfo : EIATTR_SPARSE_MMA_MASK
	.align		4
.L_146:
        /*0018*/ 	.byte	0x03, 0x50
        /*001a*/ 	.short	0x0000


	//----- nvinfo : EIATTR_MAXREG_COUNT
	.align		4
        /*001c*/ 	.byte	0x03, 0x1b
        /*001e*/ 	.short	0x00ff


	//----- nvinfo : EIATTR_MERCURY_ISA_VERSION
	.align		4
        /*0020*/ 	.byte	0x03, 0x5f
        /*0022*/ 	.short	0x0101


	//----- nvinfo : EIATTR_EXIT_INSTR_OFFSETS
	.align		4
        /*0024*/ 	.byte	0x04, 0x1c
        /*0026*/ 	.short	(.L_148 - .L_147)


	//   ....[0]....
.L_147:
        /*0028*/ 	.word	0x00000010


	//----- nvinfo : EIATTR_MAX_THREADS
	.align		4
.L_148:
        /*002c*/ 	.byte	0x04, 0x05
        /*002e*/ 	.short	(.L_150 - .L_149)
.L_149:
        /*0030*/ 	.word	0x00000100
        /*0034*/ 	.word	0x00000001
        /*0038*/ 	.word	0x00000001


	//----- nvinfo : EIATTR_CBANK_PARAM_SIZE
	.align		4
.L_150:
        /*003c*/ 	.byte	0x03, 0x19
        /*003e*/ 	.short	0x0438


	//----- nvinfo : EIATTR_PARAM_CBANK
	.align		4
        /*0040*/ 	.byte	0x04, 0x0a
        /*0042*/ 	.short	(.L_152 - .L_151)
	.align		4
.L_151:
        /*0044*/ 	.word	index@(.nv.constant0._ZN7cutlass13device_kernelIN5flash19enable_sm80_to_sm89INS1_16FlashAttnFwdSm80INS1_25CollectiveMainloopFwdSm80ILi8ELi1ELb0EN4cute5tupleIJNS5_1CILi128EEENS7_ILi64EEENS7_ILi192EEEEEELi192ENS_6half_tEfNS_4arch4Sm80ELb0ELb0ELb0ELb1ELb1ELb1ELb1ELb1EEENS1_21CollectiveEpilogueFwdINS6_IJS8_SA_S9_EEENS6_IJNS7_ILi1EEESI_SI_EEESC_SE_Li256ELb1ELb1ELb1ELb0EEENS1_36VarlenDynamicPersistentTileSchedulerILi128ELi64ELi256ELi256ELb1ELb1ELb0ELb0ELb1ELb1EEEEEEEEEvNT_6ParamsE)
        /*0048*/ 	.short	0x0210
        /*004a*/ 	.short	0x0438


	//----- nvinfo : EIATTR_SW_WAR
	.align		4
.L_152:
        /*004c*/ 	.byte	0x04, 0x36
        /*004e*/ 	.short	(.L_154 - .L_153)
.L_153:
        /*0050*/ 	.word	0x00000008
.L_154:


//--------------------- .nv.info._ZN7cutlass13device_kernelIN5flash19enable_sm80_to_sm89INS1_16FlashAttnFwdSm80INS1_25CollectiveMainloopFwdSm80ILi8ELi1ELb0EN4cute5tupleIJNS5_1CILi128EEENS7_ILi64EEENS7_ILi192EEEEEELi192ENS_6half_tEfNS_4arch4Sm80ELb0ELb1ELb0ELb0ELb1ELb0ELb1ELb1EEENS1_21CollectiveEpilogueFwdINS6_IJS8_SA_S9_EEENS6_IJNS7_ILi1EEESI_SI_EEESC_SE_Li256ELb0ELb1ELb1ELb0EEENS1_19SingleTileSchedulerILb0ELb1ELb1ELi128EEEEEEEEEvNT_6ParamsE --------------------------
	.section	.nv.info._ZN7cutlass13device_kernelIN5flash19enable_sm80_to_sm89INS1_16FlashAttnFwdSm80INS1_25CollectiveMainloopFwdSm80ILi8ELi1ELb0EN4cute5tupleIJNS5_1CILi128EEENS7_ILi64EEENS7_ILi192EEEEEELi192ENS_6half_tEfNS_4arch4Sm80ELb0ELb1ELb0ELb0ELb1ELb0ELb1ELb1EEENS1_21CollectiveEpilogueFwdINS6_IJS8_SA_S9_EEENS6_IJNS7_ILi1EEESI_SI_EEESC_SE_Li256ELb0ELb1ELb1ELb0EEENS1_19SingleTileSchedulerILb0ELb1ELb1ELi128EEEEEEEEEvNT_6ParamsE,"",@"SHT_CUDA_INFO"
	.sectionflags	@""
	.align	4


	//----- nvinfo : EIATTR_CUDA_API_VERSION
	.align		4
        /*0000*/ 	.byte	0x04, 0x37
        /*0002*/ 	.short	(.L_156 - .L_155)
.L_155:
        /*0004*/ 	.word	0x00000082


	//----- nvinfo : EIATTR_KPARAM_INFO
	.align		4
.L_156:
        /*0008*/ 	.byte	0x04, 0x17
        /*000a*/ 	.short	(.L_158 - .L_157)
.L_157:
        /*000c*/ 	.word	0x00000000
        /*0010*/ 	.short	0x0000
        /*0012*/ 	.short	0x0000
        /*0014*/ 	.byte	0x00, 0xf0, 0x61, 0x10


	//----- nvinfo : EIATTR_SPARSE_MMA_MASK
	.align		4
.L_158:
        /*0018*/ 	.byte	0x03, 0x50
        /*001a*/ 	.short	0x0000


	//----- nvinfo : EIATTR_MAXREG_COUNT
	.align		4
        /*001c*/ 	.byte	0x03, 0x1b
        /*001e*/ 	.short	0x00ff


	//----- nvinfo : EIATTR_MERCURY_ISA_VERSION
	.align		4
        /*0020*/ 	.byte	0x03, 0x5f
        /*0022*/ 	.short	0x0101


	//----- nvinfo : EIATTR_EXIT_INSTR_OFFSETS
	.align		4
        /*0024*/ 	.byte	0x04, 0x1c
        /*0026*/ 	.short	(.L_160 - .L_159)


	//   ....[0]....
.L_159:
        /*0028*/ 	.word	0x00000010


	//----- nvinfo : EIATTR_MAX_THREADS
	.align		4
.L_160:
        /*002c*/ 	.byte	0x04, 0x05
        /*002e*/ 	.short	(.L_162 - .L_161)
.L_161:
        /*0030*/ 	.word	0x00000100
        /*0034*/ 	.word	0x00000001
        /*0038*/ 	.word	0x00000001


	//----- nvinfo : EIATTR_CBANK_PARAM_SIZE
	.align		4
.L_162:
        /*003c*/ 	.byte	0x03, 0x19
        /*003e*/ 	.short	0x0418


	//----- nvinfo : EIATTR_PARAM_CBANK
	.align		4
        /*0040*/ 	.byte	0x04, 0x0a
        /*0042*/ 	.short	(.L_164 - .L_163)
	.align		4
.L_163:
        /*0044*/ 	.word	index@(.nv.constant0._ZN7cutlass13device_kernelIN5flash19enable_sm80_to_sm89INS1_16FlashAttnFwdSm80INS1_25CollectiveMainloopFwdSm80ILi8ELi1ELb0EN4cute5tupleIJNS5_1CILi128EEENS7_ILi64EEENS7_ILi192EEEEEELi192ENS_6half_tEfNS_4arch4Sm80ELb0ELb1ELb0ELb0ELb1ELb0ELb1ELb1EEENS1_21CollectiveEpilogueFwdINS6_IJS8_SA_S9_EEENS6_IJNS7_ILi1EEESI_SI_EEESC_SE_Li256ELb0ELb1ELb1ELb0EEENS1_19SingleTileSchedulerILb0ELb1ELb1ELi128EEEEEEEEEvNT_6ParamsE)
        /*0048*/ 	.short	0x0210
        /*004a*/ 	.short	0x0418


	//----- nvinfo : EIATTR_SW_WAR
	.align		4
.L_164:
        /*004c*/ 	.byte	0x04, 0x36
        /*004e*/ 	.short	(.L_166 - .L_165)
.L_165:
        /*0050*/ 	.word	0x00000008
.L_166:


//--------------------- .nv.info._ZN7cutlass13device_kernelIN5flash19enable_sm80_to_sm89INS1_16FlashAttnFwdSm80INS1_25CollectiveMainloopFwdSm80ILi8ELi1ELb0EN4cute5tupleIJNS5_1CILi128EEENS7_ILi64EEENS7_ILi192EEEEEELi192ENS_6half_tEfNS_4arch4Sm80ELb0ELb1ELb0ELb1ELb1ELb0ELb1ELb1EEENS1_21CollectiveEpilogueFwdINS6_IJS8_SA_S9_EEENS6_IJNS7_ILi1EEESI_SI_EEESC_SE_Li256ELb1ELb1ELb1ELb0EEENS1_36VarlenDynamicPersistentTileSchedulerILi128ELi64ELi256ELi256ELb1ELb1ELb0ELb1ELb0ELb1EEEEEEEEEvNT_6ParamsE --------------------------
	.section	.nv.info._ZN7cutlass13device_kernelIN5flash19enable_sm80_to_sm89INS1_16FlashAttnFwdSm80INS1_25CollectiveMainloopFwdSm80ILi8ELi1ELb0EN4cute5tupleIJNS5_1CILi128EEENS7_ILi64EEENS7_ILi192EEEEEELi192ENS_6half_tEfNS_4arch4Sm80ELb0ELb1ELb0ELb1ELb1ELb0ELb1ELb1EEENS1_21CollectiveEpilogueFwdINS6_IJS8_SA_S9_EEENS6_IJNS7_ILi1EEESI_SI_EEESC_SE_Li256ELb1ELb1ELb1ELb0EEENS1_36VarlenDynamicPersistentTileSchedulerILi128ELi64ELi256ELi256ELb1ELb1ELb0ELb1ELb0ELb1EEEEEEEEEvNT_6ParamsE,"",@"SHT_CUDA_INFO"
	.sectionflags	@""
	.align	4


	//----- nvinfo : EIATTR_CUDA_API_VERSION
	.align		4
        /*0000*/ 	.byte	0x04, 0x37
        /*0002*/ 	.short	(.L_168 - .L_167)
.L_167:
        /*0004*/ 	.word	0x00000082


	//----- nvinfo : EIATTR_KPARAM_INFO
	.align		4
.L_168:
        /*0008*/ 	.byte	0x04, 0x17
        /*000a*/ 	.short	(.L_170 - .L_169)
.L_169:
        /*000c*/ 	.word	0x00000000
        /*0010*/ 	.short	0x0000
        /*0012*/ 	.short	0x0000
        /*0014*/ 	.byte	0x00, 0xf0, 0xe1, 0x10


	//----- nvinfo : EIATTR_SPARSE_MMA_MASK
	.align		4
.L_170:
        /*0018*/ 	.byte	0x03, 0x50
        /*001a*/ 	.short	0x0000


	//----- nvinfo : EIATTR_MAXREG_COUNT
	.align		4
        /*001c*/ 	.byte	0x03, 0x1b
        /*001e*/ 	.short	0x00ff


	//----- nvinfo : EIATTR_MERCURY_ISA_VERSION
	.align		4
        /*0020*/ 	.byte	0x03, 0x5f
        /*0022*/ 	.short	0x0101


	//----- nvinfo : EIATTR_EXIT_INSTR_OFFSETS
	.align		4
        /*0024*/ 	.byte	0x04, 0x1c
        /*0026*/ 	.short	(.L_172 - .L_171)


	//   ....[0]....
.L_171:
        /*0028*/ 	.word	0x00000010


	//----- nvinfo : EIATTR_MAX_THREADS
	.align		4
.L_172:
        /*002c*/ 	.byte	0x04, 0x05
        /*002e*/ 	.short	(.L_174 - .L_173)
.L_173:
        /*0030*/ 	.word	0x00000100
        /*0034*/ 	.word	0x00000001
        /*0038*/ 	.word	0x00000001


	//----- nvinfo : EIATTR_CBANK_PARAM_SIZE
	.align		4
.L_174:
        /*003c*/ 	.byte	0x03, 0x19
        /*003e*/ 	.short	0x0438


	//----- nvinfo : EIATTR_PARAM_CBANK
	.align		4
        /*0040*/ 	.byte	0x04, 0x0a
        /*0042*/ 	.short	(.L_176 - .L_175)
	.align		4
.L_175:
        /*0044*/ 	.word	index@(.nv.constant0._ZN7cutlass13device_kernelIN5flash19enable_sm80_to_sm89INS1_16FlashAttnFwdSm80INS1_25CollectiveMainloopFwdSm80ILi8ELi1ELb0EN4cute5tupleIJNS5_1CILi128EEENS7_ILi64EEENS7_ILi192EEEEEELi192ENS_6half_tEfNS_4arch4Sm80ELb0ELb1ELb0ELb1ELb1ELb0ELb1ELb1EEENS1_21CollectiveEpilogueFwdINS6_IJS8_SA_S9_EEENS6_IJNS7_ILi1EEESI_SI_EEESC_SE_Li256ELb1ELb1ELb1ELb0EEENS1_36VarlenDynamicPersistentTileSchedulerILi128ELi64ELi256ELi256ELb1ELb1ELb0ELb1ELb0ELb1EEEEEEEEEvNT_6ParamsE)
        /*0048*/ 	.short	0x0210
        /*004a*/ 	.short	0x0438


	//----- nvinfo : EIATTR_SW_WAR
	.align		4
.L_176:
        /*004c*/ 	.byte	0x04, 0x36
        /*004e*/ 	.short	(.L_178 - .L_177)
.L_177:
        /*0050*/ 	.word	0x00000008
.L_178:


//--------------------- .nv.info._ZN7cutlass13device_kernelIN5flash19enable_sm80_to_sm89INS1_16FlashAttnFwdSm80INS1_25CollectiveMainloopFwdSm80ILi8ELi1ELb0EN4cute5tupleIJNS5_1CILi128EEENS7_ILi64EEENS7_ILi192EEEEEELi192ENS_6half_tEfNS_4arch4Sm80ELb0ELb1ELb0ELb1ELb1ELb1ELb1ELb1EEENS1_21CollectiveEpilogueFwdINS6_IJS8_SA_S9_EEENS6_IJNS7_ILi1EEESI_SI_EEESC_SE_Li256ELb1ELb1ELb1ELb0EEENS1_36VarlenDynamicPersistentTileSchedulerILi128ELi64ELi256ELi256ELb1ELb1ELb0ELb1ELb0ELb1EEEEEEEEEvNT_6ParamsE --------------------------
	.section	.nv.info._ZN7cutlass13device_kernelIN5flash19enable_sm80_to_sm89INS1_16FlashAttnFwdSm80INS1_25CollectiveMainloopFwdSm80ILi8ELi1ELb0EN4cute5tupleIJNS5_1CILi128EEENS7_ILi64EEENS7_ILi192EEEEEELi192ENS_6half_tEfNS_4arch4Sm80ELb0ELb1ELb0ELb1ELb1ELb1ELb1ELb1EEENS1_21CollectiveEpilogueFwdINS6_IJS8_SA_S9_EEENS6_IJNS7_ILi1EEESI_SI_EEESC_SE_Li256ELb1ELb1ELb1ELb0EEENS1_36VarlenDynamicPersistentTileSchedulerILi128ELi64ELi256ELi256ELb1ELb1ELb0ELb1ELb0ELb1EEEEEEEEEvNT_6ParamsE,"",@"SHT_CUDA_INFO"
	.sectionflags	@""
	.align	4


	//----- nvinfo : EIATTR_CUDA_API_VERSION
	.align		4
        /*0000*/ 	.byte	0x04, 0x37
        /*0002*/ 	.short	(.L_180 - .L_179)
.L_179:
        /*0004*/ 	.word	0x00000082


	//----- nvinfo : EIATTR_KPARAM_INFO
	.align		4
.L_180:
        /*0008*/ 	.byte	0x04, 0x17
        /*000a*/ 	.short	(.L_182 - .L_181)
.L_181:
        /*000c*/ 	.word	0x00000000
        /*0010*/ 	.short	0x0000
        /*0012*/ 	.short	0x0000
        /*0014*/ 	.byte	0x00, 0xf0, 0xe1, 0x10


	//----- nvinfo : EIATTR_SPARSE_MMA_MASK
	.align		4
.L_182:
        /*0018*/ 	.byte	0x03, 0x50
        /*001a*/ 	.short	0x0000


	//----- nvinfo : EIATTR_MAXREG_COUNT
	.align		4
        /*001c*/ 	.byte	0x03, 0x1b
        /*001e*/ 	.short	0x00ff


	//----- nvinfo : EIATTR_MERCURY_ISA_VERSION
	.align		4
        /*0020*/ 	.byte	0x03, 0x5f
        /*0022*/ 	.short	0x0101


	//----- nvinfo : EIATTR_EXIT_INSTR_OFFSETS
	.align		4
        /*0024*/ 	.byte	0x04, 0x1c
        /*0026*/ 	.short	(.L_184 - .L_183)


	//   ....[0]....
.L_183:
        /*0028*/ 	.word	0x00000010


	//----- nvinfo : EIATTR_MAX_THREADS
	.align		4
.L_184:
        /*002c*/ 	.byte	0x04, 0x05
        /*002e*/ 	.short	(.L_186 - .L_185)
.L_185:
        /*0030*/ 	.word	0x00000100
        /*0034*/ 	.word	0x00000001
        /*0038*/ 	.word	0x00000001


	//----- nvinfo : EIATTR_CBANK_PARAM_SIZE
	.align		4
.L_186:
        /*003c*/ 	.byte	0x03, 0x19
        /*003e*/ 	.short	0x0438


	//----- nvinfo : EIATTR_PARAM_CBANK
	.align		4
        /*0040*/ 	.byte	0x04, 0x0a
        /*0042*/ 	.short	(.L_188 - .L_187)
	.align		4
.L_187:
        /*0044*/ 	.word	index@(.nv.constant0._ZN7cutlass13device_kernelIN5flash19enable_sm80_to_sm89INS1_16FlashAttnFwdSm80INS1_25CollectiveMainloopFwdSm80ILi8ELi1ELb0EN4cute5tupleIJNS5_1CILi128EEENS7_ILi64EEENS7_ILi192EEEEEELi192ENS_6half_tEfNS_4arch4Sm80ELb0ELb1ELb0ELb1ELb1ELb1ELb1ELb1EEENS1_21CollectiveEpilogueFwdINS6_IJS8_SA_S9_EEENS6_IJNS7_ILi1EEESI_SI_EEESC_SE_Li256ELb1ELb1ELb1ELb0EEENS1_36VarlenDynamicPersistentTileSchedulerILi128ELi64ELi256ELi256ELb1ELb1ELb0ELb1ELb0ELb1EEEEEEEEEvNT_6ParamsE)
        /*0048*/ 	.short	0x0210
        /*004a*/ 	.short	0x0438


	//----- nvinfo : EIATTR_SW_WAR
	.align		4
.L_188:
        /*004c*/ 	.byte	0x04, 0x36
        /*004e*/ 	.short	(.L_190 - .L_189)
.L_189:
        /*0050*/ 	.word	0x00000008
.L_190:


//--------------------- .nv.info._ZN7cutlass13device_kernelIN5flash19enable_sm80_to_sm89INS1_16FlashAttnFwdSm80INS1_25CollectiveMainloopFwdSm80ILi8ELi1ELb0EN4cute5tupleIJNS5_1CILi128EEENS7_ILi64EEENS7_ILi192EEEEEELi192ENS_6half_tEfNS_4arch4Sm80ELb1ELb0ELb0ELb0ELb1ELb0ELb1ELb1EEENS1_21CollectiveEpilogueFwdINS6_IJS8_SA_S9_EEENS6_IJNS7_ILi1EEESI_SI_EEESC_SE_Li256ELb0ELb1ELb1ELb0EEENS1_30DynamicPersistentTileSchedulerILi256ELi256ELb1ELb1ELb0EEEEEEEEEvNT_6ParamsE --------------------------
	.section	.nv.info._ZN7cutlass13device_kernelIN5flash19enable_sm80_to_sm89INS1_16FlashAttnFwdSm80INS1_25CollectiveMainloopFwdSm80ILi8ELi1ELb0EN4cute5tupleIJNS5_1CILi128EEENS7_ILi64EEENS7_ILi192EEEEEELi192ENS_6half_tEfNS_4arch4Sm80ELb1ELb0ELb0ELb0ELb1ELb0ELb1ELb1EEENS1_21CollectiveEpilogueFwdINS6_IJS8_SA_S9_EEENS6_IJNS7_ILi1EEESI_SI_EEESC_SE_Li256ELb0ELb1ELb1ELb0EEENS1_30DynamicPersistentTileSchedulerILi256ELi256ELb1ELb1ELb0EEEEEEEEEvNT_6ParamsE,"",@"SHT_CUDA_INFO"
	.sectionflags	@""
	.align	4


	//----- nvinfo : EIATTR_CUDA_API_VERSION
	.align		4
        /*0000*/ 	.byte	0x04, 0x37
        /*0002*/ 	.short	(.L_192 - .L_191)
.L_191:
        /*0004*/ 	.word	0x00000082


	//----- nvinfo : EIATTR_KPARAM_INFO
	.align		4
.L_192:
        /*0008*/ 	.byte	0x04, 0x17
        /*000a*/ 	.short	(.L_194 - .L_193)
.L_193:
        /*000c*/ 	.word	0x00000000
        /*0010*/ 	.short	0x0000
        /*0012*/ 	.short	0x0000
        /*0014*/ 	.byte	0x00, 0xf0, 0xa1, 0x10


	//----- nvinfo : EIATTR_SPARSE_MMA_MASK
	.align		4
.L_194:
        /*0018*/ 	.byte	0x03, 0x50
        /*001a*/ 	.short	0x0000


	//----- nvinfo : EIATTR_MAXREG_COUNT
	.align		4
        /*001c*/ 	.byte	0x03, 0x1b
        /*001e*/ 	.short	0x00ff


	//----- nvinfo : EIATTR_MERCURY_ISA_VERSION
	.align		4
        /*0020*/ 	.byte	0x03, 0x5f
        /*0022*/ 	.short	0x0101


	//----- nvinfo : EIATTR_EXIT_INSTR_OFFSETS
	.align		4
        /*0024*/ 	.byte	0x04, 0x1c
        /*0026*/ 	.short	(.L_196 - .L_195)


	//   ....[0]....
.L_195:
        /*0028*/ 	.word	0x00000010


	//----- nvinfo : EIATTR_MAX_THREADS
	.align		4
.L_196:
        /*002c*/ 	.byte	0x04, 0x05
        /*002e*/ 	.short	(.L_198 - .L_197)
.L_197:
        /*0030*/ 	.word	0x00000100
        /*0034*/ 	.word	0x00000001
        /*0038*/ 	.word	0x00000001


	//----- nvinfo : EIATTR_CBANK_PARAM_SIZE
	.align		4
.L_198:
        /*003c*/ 	.byte	0x03, 0x19
        /*003e*/ 	.short	0x0428


	//----- nvinfo : EIATTR_PARAM_CBANK
	.align		4
        /*0040*/ 	.byte	0x04, 0x0a
        /*0042*/ 	.short	(.L_200 - .L_199)
	.align		4
.L_199:
        /*0044*/ 	.word	index@(.nv.constant0._ZN7cutlass13device_kernelIN5flash19enable_sm80_to_sm89INS1_16FlashAttnFwdSm80INS1_25CollectiveMainloopFwdSm80ILi8ELi1ELb0EN4cute5tupleIJNS5_1CILi128EEENS7_ILi64EEENS7_ILi192EEEEEELi192ENS_6half_tEfNS_4arch4Sm80ELb1ELb0ELb0ELb0ELb1ELb0ELb1ELb1EEENS1_21CollectiveEpilogueFwdINS6_IJS8_SA_S9_EEENS6_IJNS7_ILi1EEESI_SI_EEESC_SE_Li256ELb0ELb1ELb1ELb0EEENS1_30DynamicPersistentTileSchedulerILi256ELi256ELb1ELb1ELb0EEEEEEEEEvNT_6ParamsE)
        /*0048*/ 	.short	0x0210
        /*004a*/ 	.short	0x0428


	//----- nvinfo : EIATTR_SW_WAR
	.align		4
.L_200:
        /*004c*/ 	.byte	0x04, 0x36
        /*004e*/ 	.short	(.L_202 - .L_201)
.L_201:
        /*0050*/ 	.word	0x00000008
.L_202:


//--------------------- .nv.info._ZN7cutlass13device_kernelIN5flash19enable_sm80_to_sm89INS1_16FlashAttnFwdSm80INS1_25CollectiveMainloopFwdSm80ILi8ELi1ELb0EN4cute5tupleIJNS5_1CILi128EEENS7_ILi64EEENS7_ILi192EEEEEELi192ENS_6half_tEfNS_4arch4Sm80ELb1ELb0ELb0ELb1ELb1ELb0ELb1ELb1EEENS1_21CollectiveEpilogueFwdINS6_IJS8_SA_S9_EEENS6_IJNS7_ILi1EEESI_SI_EEESC_SE_Li256ELb1ELb1ELb1ELb0EEENS1_36VarlenDynamicPersistentTileSchedulerILi128ELi64ELi256ELi256ELb1ELb1ELb0ELb1ELb1ELb1EEEEEEEEEvNT_6ParamsE --------------------------
	.section	.nv.info._ZN7cutlass13device_kernelIN5flash19enable_sm80_to_sm89INS1_16FlashAttnFwdSm80INS1_25CollectiveMainloopFwdSm80ILi8ELi1ELb0EN4cute5tupleIJNS5_1CILi128EEENS7_ILi64EEENS7_ILi192EEEEEELi192ENS_6half_tEfNS_4arch4Sm80ELb1ELb0ELb0ELb1ELb1ELb0ELb1ELb1EEENS1_21CollectiveEpilogueFwdINS6_IJS8_SA_S9_EEENS6_IJNS7_ILi1EEESI_SI_EEESC_SE_Li256ELb1ELb1ELb1ELb0EEENS1_36VarlenDynamicPersistentTileSchedulerILi128ELi64ELi256ELi256ELb1ELb1ELb0ELb1ELb1ELb1EEEEEEEEEvNT_6ParamsE,"",@"SHT_CUDA_INFO"
	.sectionflags	@""
	.align	4


	//----- nvinfo : EIATTR_CUDA_API_VERSION
	.align		4
        /*0000*/ 	.byte	0x04, 0x37
        /*0002*/ 	.short	(.L_204 - .L_203)
.L_203:
        /*0004*/ 	.word	0x00000082


	//----- nvinfo : EIATTR_KPARAM_INFO
	.align		4
.L_204:
        /*0008*/ 	.byte	0x04, 0x17
        /*000a*/ 	.short	(.L_206 - .L_205)
.L_205:
        /*000c*/ 	.word	0x00000000
        /*0010*/ 	.short	0x0000
        /*0012*/ 	.short	0x0000
        /*0014*/ 	.byte	0x00, 0xf0, 0xe1, 0x10


	//----- nvinfo : EIATTR_SPARSE_MMA_MASK
	.align		4
.L_206:
        /*0018*/ 	.byte	0x03, 0x50
        /*001a*/ 	.short	0x0000


	//----- nvinfo : EIATTR_MAXREG_COUNT
	.align		4
        /*001c*/ 	.byte	0x03, 0x1b
        /*001e*/ 	.short	0x00ff


	//----- nvinfo : EIATTR_MERCURY_ISA_VERSION
	.align		4
        /*0020*/ 	.byte	0x03, 0x5f
        /*0022*/ 	.short	0x0101


	//----- nvinfo : EIATTR_EXIT_INSTR_OFFSETS
	.align		4
        /*0024*/ 	.byte	0x04, 0x1c
        /*0026*/ 	.short	(.L_208 - .L_207)


	//   ....[0]....
.L_207:
        /*0028*/ 	.word	0x00000010


	//----- nvinfo : EIATTR_MAX_THREADS
	.align		4
.L_208:
        /*002c*/ 	.byte	0x04, 0x05
        /*002e*/ 	.short	(.L_210 - .L_209)
.L_209:
        /*0030*/ 	.word	0x00000100
        /*0034*/ 	.word	0x00000001
        /*0038*/ 	.word	0x00000001


	//----- nvinfo : EIATTR_CBANK_PARAM_SIZE
	.align		4
.L_210:
        /*003c*/ 	.byte	0x03, 0x19
        /*003e*/ 	.short	0x0438


	//----- nvinfo : EIATTR_PARAM_CBANK
	.align		4
        /*0040*/ 	.byte	0x04, 0x0a
        /*0042*/ 	.short	(.L_212 - .L_211)
	.align		4
.L_211:
        /*0044*/ 	.word	index@(.nv.constant0._ZN7cutlass13device_kernelIN5flash19enable_sm80_to_sm89INS1_16FlashAttnFwdSm80INS1_25CollectiveMainloopFwdSm80ILi8ELi1ELb0EN4cute5tupleIJNS5_1CILi128EEENS7_ILi64EEENS7_ILi192EEEEEELi192ENS_6half_tEfNS_4arch4Sm80ELb1ELb0ELb0ELb1ELb1ELb0ELb1ELb1EEENS1_21CollectiveEpilogueFwdINS6_IJS8_SA_S9_EEENS6_IJNS7_ILi1EEESI_SI_EEESC_SE_Li256ELb1ELb1ELb1ELb0EEENS1_36VarlenDynamicPersistentTileSchedulerILi128ELi64ELi256ELi256ELb1ELb1ELb0ELb1ELb1ELb1EEEEEEEEEvNT_6ParamsE)
        /*0048*/ 	.short	0x0210
        /*004a*/ 	.short	0x0438


	//----- nvinfo : EIATTR_SW_WAR
	.align		4
.L_212:
        /*004c*/ 	.byte	0x04, 0x36
        /*004e*/ 	.short	(.L_214 - .L_213)
.L_213:
        /*0050*/ 	.word	0x00000008
.L_214:


//--------------------- .nv.info._ZN7cutlass13device_kernelIN5flash19enable_sm80_to_sm89INS1_16FlashAttnFwdSm80INS1_25CollectiveMainloopFwdSm80ILi8ELi1ELb0EN4cute5tupleIJNS5_1CILi128EEENS7_ILi64EEENS7_ILi192EEEEEELi192ENS_6half_tEfNS_4arch4Sm80ELb1ELb0ELb0ELb1ELb1ELb1ELb1ELb1EEENS1_21CollectiveEpilogueFwdINS6_IJS8_SA_S9_EEENS6_IJNS7_ILi1EEESI_SI_EEESC_SE_Li256ELb1ELb1ELb1ELb0EEENS1_36VarlenDynamicPersistentTileSchedulerILi128ELi64ELi256ELi256ELb1ELb1ELb0ELb1ELb1ELb1EEEEEEEEEvNT_6ParamsE --------------------------
	.section	.nv.info._ZN7cutlass13device_kernelIN5flash19enable_sm80_to_sm89INS1_16FlashAttnFwdSm80INS1_25CollectiveMainloopFwdSm80ILi8ELi1ELb0EN4cute5tupleIJNS5_1CILi128EEENS7_ILi64EEENS7_ILi192EEEEEELi192ENS_6half_tEfNS_4arch4Sm80ELb1ELb0ELb0ELb1ELb1ELb1ELb1ELb1EEENS1_21CollectiveEpilogueFwdINS6_IJS8_SA_S9_EEENS6_IJNS7_ILi1EEESI_SI_EEESC_SE_Li256ELb1ELb1ELb1ELb0EEENS1_36VarlenDynamicPersistentTileSchedulerILi128ELi64ELi256ELi256ELb1ELb1ELb0ELb1ELb1ELb1EEEEEEEEEvNT_6ParamsE,"",@"SHT_CUDA_INFO"
	.sectionflags	@""
	.align	4


	//----- nvinfo : EIATTR_CUDA_API_VERSION
	.align		4
        /*0000*/ 	.byte	0x04, 0x37
        /*0002*/ 	.short	(.L_216 - .L_215)
.L_215:
        /*0004*/ 	.word	0x00000082


	//----- nvinfo : EIATTR_KPARAM_INFO
	.align		4
.L_216:
        /*0008*/ 	.byte	0x04, 0x17
        /*000a*/ 	.short	(.L_218 - .L_217)
.L_217:
        /*000c*/ 	.word	0x00000000
        /*0010*/ 	.short	0x0000
        /*0012*/ 	.short	0x0000
        /*0014*/ 	.byte	0x00, 0xf0, 0xe1, 0x10


	//----- nvinfo : EIATTR_SPARSE_MMA_MASK
	.align		4
.L_218:
        /*0018*/ 	.byte	0x03, 0x50
        /*001a*/ 	.short	0x0000


	//----- nvinfo : EIATTR_MAXREG_COUNT
	.align		4
        /*001c*/ 	.byte	0x03, 0x1b
        /*001e*/ 	.short	0x00ff


	//----- nvinfo : EIATTR_MERCURY_ISA_VERSION
	.align		4
        /*0020*/ 	.byte	0x03, 0x5f
        /*0022*/ 	.short	0x0101


	//----- nvinfo : EIATTR_EXIT_INSTR_OFFSETS
	.align		4
        /*0024*/ 	.byte	0x04, 0x1c
        /*0026*/ 	.short	(.L_220 - .L_219)


	//   ....[0]....
.L_219:
        /*0028*/ 	.word	0x00000010


	//----- nvinfo : EIATTR_MAX_THREADS
	.align		4
.L_220:
        /*002c*/ 	.byte	0x04, 0x05
        /*002e*/ 	.short	(.L_222 - .L_221)
.L_221:
        /*0030*/ 	.word	0x00000100
        /*0034*/ 	.word	0x00000001
        /*0038*/ 	.word	0x00000001


	//----- nvinfo : EIATTR_CBANK_PARAM_SIZE
	.align		4
.L_222:
        /*003c*/ 	.byte	0x03, 0x19
        /*003e*/ 	.short	0x0438


	//----- nvinfo : EIATTR_PARAM_CBANK
	.align		4
        /*0040*/ 	.byte	0x04, 0x0a
        /*0042*/ 	.short	(.L_224 - .L_223)
	.align		4
.L_223:
        /*0044*/ 	.word	index@(.nv.constant0._ZN7cutlass13device_kernelIN5flash19enable_sm80_to_sm89INS1_16FlashAttnFwdSm80INS1_25CollectiveMainloopFwdSm80ILi8ELi1ELb0EN4cute5tupleIJNS5_1CILi128EEENS7_ILi64EEENS7_ILi192EEEEEELi192ENS_6half_tEfNS_4arch4Sm80ELb1ELb0ELb0ELb1ELb1ELb1ELb1ELb1EEENS1_21CollectiveEpilogueFwdINS6_IJS8_SA_S9_EEENS6_IJNS7_ILi1EEESI_SI_EEESC_SE_Li256ELb1ELb1ELb1ELb0EEENS1_36VarlenDynamicPersistentTileSchedulerILi128ELi64ELi256ELi256ELb1ELb1ELb0ELb1ELb1ELb1EEEEEEEEEvNT_6ParamsE)
        /*0048*/ 	.short	0x0210
        /*004a*/ 	.short	0x0438


	//----- nvinfo : EIATTR_SW_WAR
	.align		4
.L_224:
        /*004c*/ 	.byte	0x04, 0x36
        /*004e*/ 	.short	(.L_226 - .L_225)
.L_225:
        /*0050*/ 	.word	0x00000008
.L_226:


//--------------------- .nv.info._ZN7cutlass13device_kernelIN5flash19enable_sm80_to_sm89INS1_16FlashAttnFwdSm80INS1_25CollectiveMainloopFwdSm80ILi8ELi2ELb0EN4cute5tupleIJNS5_1CILi128EEENS7_ILi64EEENS7_ILi192EEEEEELi192ENS_6half_tEfNS_4arch4Sm80ELb0ELb0ELb0ELb0ELb1ELb0ELb1ELb1EEENS1_21CollectiveEpilogueFwdINS6_IJS8_SA_S9_EEENS6_IJNS7_ILi1EEESI_SI_EEESC_SE_Li256ELb0ELb1ELb1ELb0EEENS1_19SingleTileSchedulerILb0ELb1ELb1ELi128EEEEEEEEEvNT_6ParamsE --------------------------
	.section	.nv.info._ZN7cutlass13device_kernelIN5flash19enable_sm80_to_sm89INS1_16FlashAttnFwdSm80INS1_25CollectiveMainloopFwdSm80ILi8ELi2ELb0EN4cute5tupleIJNS5_1CILi128EEENS7_ILi64EEENS7_ILi192EEEEEELi192ENS_6half_tEfNS_4arch4Sm80ELb0ELb0ELb0ELb0ELb1ELb0ELb1ELb1EEENS1_21CollectiveEpilogueFwdINS6_IJS8_SA_S9_EEENS6_IJNS7_ILi1EEESI_SI_EEESC_SE_Li256ELb0ELb1ELb1ELb0EEENS1_19SingleTileSchedulerILb0ELb1ELb1ELi128EEEEEEEEEvNT_6ParamsE,"",@"SHT_CUDA_INFO"
	.sectionflags	@""
	.align	4


	//----- nvinfo : EIATTR_CUDA_API_VERSION
	.align		4
        /*0000*/ 	.byte	0x04, 0x37
        /*0002*/ 	.short	(.L_228 - .L_227)
.L_227:
        /*0004*/ 	.word	0x00000082


	//----- nvinfo : EIATTR_KPARAM_INFO
	.align		4
.L_228:
        /*0008*/ 	.byte	0x04, 0x17
        /*000a*/ 	.short	(.L_230 - .L_229)
.L_229:
        /*000c*/ 	.word	0x00000000
        /*0010*/ 	.short	0x0000
        /*0012*/ 	.short	0x0000
        /*0014*/ 	.byte	0x00, 0xf0, 0x61, 0x10


	//----- nvinfo : EIATTR_SPARSE_MMA_MASK
	.align		4
.L_230:
        /*0018*/ 	.byte	0x03, 0x50
        /*001a*/ 	.short	0x0000


	//----- nvinfo : EIATTR_MAXREG_COUNT
	.align		4
        /*001c*/ 	.byte	0x03, 0x1b
        /*001e*/ 	.short	0x00ff


	//----- nvinfo : EIATTR_MERCURY_ISA_VERSION
	.align		4
        /*0020*/ 	.byte	0x03, 0x5f
        /*0022*/ 	.short	0x0101


	//----- nvinfo : EIATTR_EXIT_INSTR_OFFSETS
	.align		4
        /*0024*/ 	.byte	0x04, 0x1c
        /*0026*/ 	.short	(.L_232 - .L_231)


	//   ....[0]....
.L_231:
        /*0028*/ 	.word	0x00000010


	//----- nvinfo : EIATTR_MAX_THREADS
	.align		4
.L_232:
        /*002c*/ 	.byte	0x04, 0x05
        /*002e*/ 	.short	(.L_234 - .L_233)
.L_233:
        /*0030*/ 	.word	0x00000100
        /*0034*/ 	.word	0x00000001
        /*0038*/ 	.word	0x00000001


	//----- nvinfo : EIATTR_CBANK_PARAM_SIZE
	.align		4
.L_234:
        /*003c*/ 	.byte	0x03, 0x19
        /*003e*/ 	.short	0x0418


	//----- nvinfo : EIATTR_PARAM_CBANK
	.align		4
        /*0040*/ 	.byte	0x04, 0x0a
        /*0042*/ 	.short	(.L_236 - .L_235)
	.align		4
.L_235:
        /*0044*/ 	.word	index@(.nv.constant0._ZN7cutlass13device_kernelIN5flash19enable_sm80_to_sm89INS1_16FlashAttnFwdSm80INS1_25CollectiveMainloopFwdSm80ILi8ELi2ELb0EN4cute5tupleIJNS5_1CILi128EEENS7_ILi64EEENS7_ILi192EEEEEELi192ENS_6half_tEfNS_4arch4Sm80ELb0ELb0ELb0ELb0ELb1ELb0ELb1ELb1EEENS1_21CollectiveEpilogueFwdINS6_IJS8_SA_S9_EEENS6_IJNS7_ILi1EEESI_SI_EEESC_SE_Li256ELb0ELb1ELb1ELb0EEENS1_19SingleTileSchedulerILb0ELb1ELb1ELi128EEEEEEEEEvNT_6ParamsE)
        /*0048*/ 	.short	0x0210
        /*004a*/ 	.short	0x0418


	//----- nvinfo : EIATTR_SW_WAR
	.align		4
.L_236:
        /*004c*/ 	.byte	0x04, 0x36
        /*004e*/ 	.short	(.L_238 - .L_237)
.L_237:
        /*0050*/ 	.word	0x00000008
.L_238:


//--------------------- .nv.info._ZN7cutlass13device_kernelIN5flash19enable_sm80_to_sm89INS1_16FlashAttnFwdSm80INS1_25CollectiveMainloopFwdSm80ILi8ELi2ELb0EN4cute5tupleIJNS5_1CILi128EEENS7_ILi64EEENS7_ILi192EEEEEELi192ENS_6half_tEfNS_4arch4Sm80ELb0ELb0ELb0ELb1ELb1ELb0ELb1ELb1EEENS1_21CollectiveEpilogueFwdINS6_IJS8_SA_S9_EEENS6_IJNS7_ILi1EEESI_SI_EEESC_SE_Li256ELb1ELb1ELb1ELb0EEENS1_36VarlenDynamicPersistentTileSchedulerILi128ELi64ELi256ELi256ELb1ELb1ELb0ELb0ELb1ELb1EEEEEEEEEvNT_6ParamsE --------------------------
	.section	.nv.info._ZN7cutlass13device_kernelIN5flash19enable_sm80_to_sm89INS1_16FlashAttnFwdSm80INS1_25CollectiveMainloopFwdSm80ILi8ELi2ELb0EN4cute5tupleIJNS5_1CILi128EEENS7_ILi64EEENS7_ILi192EEEEEELi192ENS_6half_tEfNS_4arch4Sm80ELb0ELb0ELb0ELb1ELb1ELb0ELb1ELb1EEENS1_21CollectiveEpilogueFwdINS6_IJS8_SA_S9_EEENS6_IJNS7_ILi1EEESI_SI_EEESC_SE_Li256ELb1ELb1ELb1ELb0EEENS1_36VarlenDynamicPersistentTileSchedulerILi128ELi64ELi256ELi256ELb1ELb1ELb0ELb0ELb1ELb1EEEEEEEEEvNT_6ParamsE,"",@"SHT_CUDA_INFO"
	.sectionflags	@""
	.align	4


	//----- nvinfo : EIATTR_CUDA_API_VERSION
	.align		4
        /*0000*/ 	.byte	0x04, 0x37
        /*0002*/ 	.short	(.L_240 - .L_239)
.L_239:
        /*0004*/ 	.word	0x00000082


	//----- nvinfo : EIATTR_KPARAM_INFO
	.align		4
.L_240:
        /*0008*/ 	.byte	0x04, 0x17
        /*000a*/ 	.short	(.L_242 - .L_241)
.L_241:
        /*000c*/ 	.word	0x00000000
        /*0010*/ 	.short	0x0000
        /*0012*/ 	.short	0x0000
        /*0014*/ 	.byte	0x00, 0xf0, 0xe1, 0x10


	//----- nvinfo : EIATTR_SPARSE_MMA_MASK
	.align		4
.L_242:
        /*0018*/ 	.byte	0x03, 0x50
        /*001a*/ 	.short	0x0000


	//----- nvinfo : EIATTR_MAXREG_COUNT
	.align		4
        /*001c*/ 	.byte	0x03, 0x1b
        /*001e*/ 	.short	0x00ff


	//----- nvinfo : EIATTR_MERCURY_ISA_VERSION
	.align		4
        /*0020*/ 	.byte	0x03, 0x5f
        /*0022*/ 	.short	0x0101


	//----- nvinfo : EIATTR_EXIT_INSTR_OFFSETS
	.align		4
        /*0024*/ 	.byte	0x04, 0x1c
        /*0026*/ 	.short	(.L_244 - .L_243)


	//   ....[0]....
.L_243:
        /*0028*/ 	.word	0x00000010


	//----- nvinfo : EIATTR_MAX_THREADS
	.align		4
.L_244:
        /*002c*/ 	.byte	0x04, 0x05
        /*002e*/ 	.short	(.L_246 - .L_245)
.L_245:
        /*0030*/ 	.word	0x00000100
        /*0034*/ 	.word	0x00000001
        /*0038*/ 	.word	0x00000001


	//----- nvinfo : EIATTR_CBANK_PARAM_SIZE
	.align		4
.L_246:
        /*003c*/ 	.byte	0x03, 0x19
        /*003e*/ 	.short	0x0438


	//----- nvinfo : EIATTR_PARAM_CBANK
	.align		4
        /*0040*/ 	.byte	0x04, 0x0a
        /*0042*/ 	.short	(.L_248 - .L_247)
	.align		4
.L_247:
        /*0044*/ 	.word	index@(.nv.constant0._ZN7cutlass13device_kernelIN5flash19enable_sm80_to_sm89INS1_16FlashAttnFwdSm80INS1_25CollectiveMainloopFwdSm80ILi8ELi2ELb0EN4cute5tupleIJNS5_1CILi128EEENS7_ILi64EEENS7_ILi192EEEEEELi192ENS_6half_tEfNS_4arch4Sm80ELb0ELb0ELb0ELb1ELb1ELb0ELb1ELb1EEENS1_21CollectiveEpilogueFwdINS6_IJS8_SA_S9_EEENS6_IJNS7_ILi1EEESI_SI_EEESC_SE_Li256ELb1ELb1ELb1ELb0EEENS1_36VarlenDynamicPersistentTileSchedulerILi128ELi64ELi256ELi256ELb1ELb1ELb0ELb0ELb1ELb1EEEEEEEEEvNT_6ParamsE)
        /*0048*/ 	.short	0x0210
        /*004a*/ 	.short	0x0438


	//----- nvinfo : EIATTR_SW_WAR
	.align		4
.L_248:
        /*004c*/ 	.byte	0x04, 0x36
        /*004e*/ 	.short	(.L_250 - .L_249)
.L_249:
        /*0050*/ 	.word	0x00000008
.L_250:


//--------------------- .nv.info._ZN7cutlass13device_kernelIN5flash19enable_sm80_to_sm89INS1_16FlashAttnFwdSm80INS1_25CollectiveMainloopFwdSm80ILi8ELi2ELb0EN4cute5tupleIJNS5_1CILi128EEENS7_ILi64EEENS7_ILi192EEEEEELi192ENS_6half_tEfNS_4arch4Sm80ELb0ELb0ELb0ELb1ELb1ELb1ELb1ELb1EEENS1_21CollectiveEpilogueFwdINS6_IJS8_SA_S9_EEENS6_IJNS7_ILi1EEESI_SI_EEESC_SE_Li256ELb1ELb1ELb1ELb0EEENS1_36VarlenDynamicPersistentTileSchedulerILi128ELi64ELi256ELi256ELb1ELb1ELb0ELb0ELb1ELb1EEEEEEEEEvNT_6ParamsE --------------------------
	.section	.nv.info._ZN7cutlass13device_kernelIN5flash19enable_sm80_to_sm89INS1_16FlashAttnFwdSm80INS1_25CollectiveMainloopFwdSm80ILi8ELi2ELb0EN4cute5tupleIJNS5_1CILi128EEENS7_ILi64EEENS7_ILi192EEEEEELi192ENS_6half_tEfNS_4arch4Sm80ELb0ELb0ELb0ELb1ELb1ELb1ELb1ELb1EEENS1_21CollectiveEpilogueFwdINS6_IJS8_SA_S9_EEENS6_IJNS7_ILi1EEESI_SI_EEESC_SE_Li256ELb1ELb1ELb1ELb0EEENS1_36VarlenDynamicPersistentTileSchedulerILi128ELi64ELi256ELi256ELb1ELb1ELb0ELb0ELb1ELb1EEEEEEEEEvNT_6ParamsE,"",@"SHT_CUDA_INFO"
	.sectionflags	@""
	.align	4


	//----- nvinfo : EIATTR_CUDA_API_VERSION
	.align		4
        /*0000*/ 	.byte	0x04, 0x37
        /*0002*/ 	.short	(.L_252 - .L_251)
.L_251:
        /*0004*/ 	.word	0x00000082


	//----- nvinfo : EIATTR_KPARAM_INFO
	.align		4
.L_252:
        /*0008*/ 	.byte	0x04, 0x17
        /*000a*/ 	.short	(.L_254 - .L_253)
.L_253:
        /*000c*/ 	.word	0x00000000
        /*0010*/ 	.short	0x0000
        /*0012*/ 	.short	0x0000
        /*0014*/ 	.byte	0x00, 0xf0, 0xe1, 0x10


	//----- nvinfo : EIATTR_SPARSE_MMA_MASK
	.align		4
.L_254:
        /*0018*/ 	.byte	0x03, 0x50
        /*001a*/ 	.short	0x0000


	//----- nvinfo : EIATTR_MAXREG_COUNT
	.align		4
        /*001c*/ 	.byte	0x03, 0x1b
        /*001e*/ 	.short	0x00ff


	//----- nvinfo : EIATTR_MERCURY_ISA_VERSION
	.align		4
        /*0020*/ 	.byte	0x03, 0x5f
        /*0022*/ 	.short	0x0101


	//----- nvinfo : EIATTR_EXIT_INSTR_OFFSETS
	.align		4
        /*0024*/ 	.byte	0x04, 0x1c
        /*0026*/ 	.short	(.L_256 - .L_255)


	//   ....[0]....
.L_255:
        /*0028*/ 	.word	0x00000010


	//----- nvinfo : EIATTR_MAX_THREADS
	.align		4
.L_256:
        /*002c*/ 	.byte	0x04, 0x05
        /*002e*/ 	.short	(.L_258 - .L_257)
.L_257:
        /*0030*/ 	.word	0x00000100
        /*0034*/ 	.word	0x00000001
        /*0038*/ 	.word	0x00000001


	//----- nvinfo : EIATTR_CBANK_PARAM_SIZE
	.align		4
.L_258:
        /*003c*/ 	.byte	0x03, 0x19
        /*003e*/ 	.short	0x0438


	//----- nvinfo : EIATTR_PARAM_CBANK
	.align		4
        /*0040*/ 	.byte	0x04, 0x0a
        /*0042*/ 	.short	(.L_260 - .L_259)
	.align		4
.L_259:
        /*0044*/ 	.word	index@(.nv.constant0._ZN7cutlass13device_kernelIN5flash19enable_sm80_to_sm89INS1_16FlashAttnFwdSm80INS1_25CollectiveMainloopFwdSm80ILi8ELi2ELb0EN4cute5tupleIJNS5_1CILi128EEENS7_ILi64EEENS7_ILi192EEEEEELi192ENS_6half_tEfNS_4arch4Sm80ELb0ELb0ELb0ELb1ELb1ELb1ELb1ELb1EEENS1_21CollectiveEpilogueFwdINS6_IJS8_SA_S9_EEENS6_IJNS7_ILi1EEESI_SI_EEESC_SE_Li256ELb1ELb1ELb1ELb0EEENS1_36VarlenDynamicPersistentTileSchedulerILi128ELi64ELi256ELi256ELb1ELb1ELb0ELb0ELb1ELb1EEEEEEEEEvNT_6ParamsE)
        /*0048*/ 	.short	0x0210
        /*004a*/ 	.short	0x0438


	//----- nvinfo : EIATTR_SW_WAR
	.align		4
.L_260:
        /*004c*/ 	.byte	0x04, 0x36
        /*004e*/ 	.short	(.L_262 - .L_261)
.L_261:
        /*0050*/ 	.word	0x00000008
.L_262:


//--------------------- .nv.info._ZN7cutlass13device_kernelIN5flash19enable_sm80_to_sm89INS1_16FlashAttnFwdSm80INS1_25CollectiveMainloopFwdSm80ILi8ELi2ELb0EN4cute5tupleIJNS5_1CILi128EEENS7_ILi64EEENS7_ILi192EEEEEELi192ENS_6half_tEfNS_4arch4Sm80ELb0ELb1ELb0ELb0ELb1ELb0ELb1ELb1EEENS1_21CollectiveEpilogueFwdINS6_IJS8_SA_S9_EEENS6_IJNS7_ILi1EEESI_SI_EEESC_SE_Li256ELb0ELb1ELb1ELb0EEENS1_19SingleTileSchedulerILb0ELb1ELb1ELi128EEEEEEEEEvNT_6ParamsE --------------------------
	.section	.nv.info._ZN7cutlass13device_kernelIN5flash19enable_sm80_to_sm89INS1_16FlashAttnFwdSm80INS1_25CollectiveMainloopFwdSm80ILi8ELi2ELb0EN4cute5tupleIJNS5_1CILi128EEENS7_ILi64EEENS7_ILi192EEEEEELi192ENS_6half_tEfNS_4arch4Sm80ELb0ELb1ELb0ELb0ELb1ELb0ELb1ELb1EEENS1_21CollectiveEpilogueFwdINS6_IJS8_SA_S9_EEENS6_IJNS7_ILi1EEESI_SI_EEESC_SE_Li256ELb0ELb1ELb1ELb0EEENS1_19SingleTileSchedulerILb0ELb1ELb1ELi128EEEEEEEEEvNT_6ParamsE,"",@"SHT_CUDA_INFO"
	.sectionflags	@""
	.align	4


	//----- nvinfo : EIATTR_CUDA_API_VERSION
	.align		4
        /*0000*/ 	.byte	0x04, 0x37
        /*0002*/ 	.short	(.L_264 - .L_263)
.L_263:
        /*0004*/ 	.word	0x00000082


	//----- nvinfo : EIATTR_KPARAM_INFO
	.align		4
.L_264:
        /*0008*/ 	.byte	0x04, 0x17
        /*000a*/ 	.short	(.L_266 - .L_265)
.L_265:
        /*000c*/ 	.word	0x00000000
        /*0010*/ 	.short	0x0000
        /*0012*/ 	.short	0x0000
        /*0014*/ 	.byte	0x00, 0xf0, 0x61, 0x10


	//----- nvinfo : EIATTR_SPARSE_MMA_MASK
	.align		4
.L_266:
        /*0018*/ 	.byte	0x03, 0x50
        /*001a*/ 	.short	0x0000


	//----- nvinfo : EIATTR_MAXREG_COUNT
	.align		4
        /*001c*/ 	.byte	0x03, 0x1b
        /*001e*/ 	.short	0x00ff


	//----- nvinfo : EIATTR_MERCURY_ISA_VERSION
	.align		4
        /*0020*/ 	.byte	0x03, 0x5f
        /*0022*/ 	.short	0x0101


	//----- nvinfo : EIATTR_EXIT_INSTR_OFFSETS
	.align		4
        /*0024*/ 	.byte	0x04, 0x1c
        /*0026*/ 	.short	(.L_268 - .L_267)


	//   ....[0]....
.L_267:
        /*0028*/ 	.word	0x00000010


	//----- nvinfo : EIATTR_MAX_THREADS
	.align		4
.L_268:
        /*002c*/ 	.byte	0x04, 0x05
        /*002e*/ 	.short	(.L_270 - .L_269)
.L_269:
        /*0030*/ 	.word	0x00000100
        /*0034*/ 	.word	0x00000001
        /*0038*/ 	.word	0x00000001


	//----- nvinfo : EIATTR_CBANK_PARAM_SIZE
	.align		4
.L_270:
        /*003c*/ 	.byte	0x03, 0x19
        /*003e*/ 	.short	0x0418


	//----- nvinfo : EIATTR_PARAM_CBANK
	.align		4
        /*0040*/ 	.byte	0x04, 0x0a
        /*0042*/ 	.short	(.L_272 - .L_271)
	.align		4
.L_271:
        /*0044*/ 	.word	index@(.nv.constant0._ZN7cutlass13device_kernelIN5flash19enable_sm80_to_sm89INS1_16FlashAttnFwdSm80INS1_25CollectiveMainloopFwdSm80ILi8ELi2ELb0EN4cute5tupleIJNS5_1CILi128EEENS7_ILi64EEENS7_ILi192EEEEEELi192ENS_6half_tEfNS_4arch4Sm80ELb0ELb1ELb0ELb0ELb1ELb0ELb1ELb1EEENS1_21CollectiveEpilogueFwdINS6_IJS8_SA_S9_EEENS6_IJNS7_ILi1EEESI_SI_EEESC_SE_Li256ELb0ELb1ELb1ELb0EEENS1_19SingleTileSchedulerILb0ELb1ELb1ELi128EEEEEEEEEvNT_6ParamsE)
        /*0048*/ 	.short	0x0210
        /*004a*/ 	.short	0x0418


	//----- nvinfo : EIATTR_SW_WAR
	.align		4
.L_272:
        /*004c*/ 	.byte	0x04, 0x36
        /*004e*/ 	.short	(.L_274 - .L_273)
.L_273:
        /*0050*/ 	.word	0x00000008
.L_274:


//--------------------- .nv.info._ZN7cutlass13device_kernelIN5flash19enable_sm80_to_sm89INS1_16FlashAttnFwdSm80INS1_25CollectiveMainloopFwdSm80ILi8ELi2ELb0EN4cute5tupleIJNS5_1CILi128EEENS7_ILi64EEENS7_ILi192EEEEEELi192ENS_6half_tEfNS_4arch4Sm80ELb0ELb1ELb0ELb1ELb1ELb0ELb1ELb1EEENS1_21CollectiveEpilogueFwdINS6_IJS8_SA_S9_EEENS6_IJNS7_ILi1EEESI_SI_EEESC_SE_Li256ELb1ELb1ELb1ELb0EEENS1_36VarlenDynamicPersistentTileSchedulerILi128ELi64ELi256ELi256ELb1ELb1ELb0ELb1ELb0ELb1EEEEEEEEEvNT_6ParamsE --------------------------
	.section	.nv.info._ZN7cutlass13device_kernelIN5flash19enable_sm80_to_sm89INS1_16FlashAttnFwdSm80INS1_25CollectiveMainloopFwdSm80ILi8ELi2ELb0EN4cute5tupleIJNS5_1CILi128EEENS7_ILi64EEENS7_ILi192EEEEEELi192ENS_6half_tEfNS_4arch4Sm80ELb0ELb1ELb0ELb1ELb1ELb0ELb1ELb1EEENS1_21CollectiveEpilogueFwdINS6_IJS8_SA_S9_EEENS6_IJNS7_ILi1EEESI_SI_EEESC_SE_Li256ELb1ELb1ELb1ELb0EEENS1_36VarlenDynamicPersistentTileSchedulerILi128ELi64ELi256ELi256ELb1ELb1ELb0ELb1ELb0ELb1EEEEEEEEEvNT_6ParamsE,"",@"SHT_CUDA_INFO"
	.sectionflags	@""
	.align	4


	//----- nvinfo : EIATTR_CUDA_API_VERSION
	.align		4
        /*0000*/ 	.byte	0x04, 0x37
        /*0002*/ 	.short	(.L_276 - .L_275)
.L_275:
        /*0004*/ 	.word	0x00000082


	//----- nvinfo : EIATTR_KPARAM_INFO
	.align		4
.L_276:
        /*0008*/ 	.byte	0x04, 0x17
        /*000a*/ 	.short	(.L_278 - .L_277)
.L_277:
        /*000c*/ 	.word	0x00000000
        /*0010*/ 	.short	0x0000
        /*0012*/ 	.short	0x0000
        /*0014*/ 	.byte	0x00, 0xf0, 0xe1, 0x10


	//----- nvinfo : EIATTR_SPARSE_MMA_MASK
	.align		4
.L_278:
        /*0018*/ 	.byte	0x03, 0x50
        /*001a*/ 	.short	0x0000


	//----- nvinfo : EIATTR_MAXREG_COUNT
	.align		4
        /*001c*/ 	.byte	0x03, 0x1b
        /*001e*/ 	.short	0x00ff


	//----- nvinfo : EIATTR_MERCURY_ISA_VERSION
	.align		4
        /*0020*/ 	.byte	0x03, 0x5f
        /*0022*/ 	.short	0x0101


	//----- nvinfo : EIATTR_EXIT_INSTR_OFFSETS
	.align		4
        /*0024*/ 	.byte	0x04, 0x1c
        /*0026*/ 	.short	(.L_280 - .L_279)


	//   ....[0]....
.L_279:
        /*0028*/ 	.word	0x00000010


	//----- nvinfo : EIATTR_MAX_THREADS
	.align		4
.L_280:
        /*002c*/ 	.byte	0x04, 0x05
        /*002e*/ 	.short	(.L_282 - .L_281)
.L_281:
        /*0030*/ 	.word	0x00000100
        /*0034*/ 	.word	0x00000001
        /*0038*/ 	.word	0x00000001


	//----- nvinfo : EIATTR_CBANK_PARAM_SIZE
	.align		4
.L_282:
        /*003c*/ 	.byte	0x03, 0x19
        /*003e*/ 	.short	0x0438


	//----- nvinfo : EIATTR_PARAM_CBANK
	.align		4
        /*0040*/ 	.byte	0x04, 0x0a
        /*0042*/ 	.short	(.L_284 - .L_283)
	.align		4
.L_283:
        /*0044*/ 	.word	index@(.nv.constant0._ZN7cutlass13device_kernelIN5flash19enable_sm80_to_sm89INS1_16FlashAttnFwdSm80INS1_25CollectiveMainloopFwdSm80ILi8ELi2ELb0EN4cute5tupleIJNS5_1CILi128EEENS7_ILi64EEENS7_ILi192EEEEEELi192ENS_6half_tEfNS_4arch4Sm80ELb0ELb1ELb0ELb1ELb1ELb0ELb1ELb1EEENS1_21CollectiveEpilogueFwdINS6_IJS8_SA_S9_EEENS6_IJNS7_ILi1EEESI_SI_EEESC_SE_Li256ELb1ELb1ELb1ELb0EEENS1_36VarlenDynamicPersistentTileSchedulerILi128ELi64ELi256ELi256ELb1ELb1ELb0ELb1ELb0ELb1EEEEEEEEEvNT_6ParamsE)
        /*0048*/ 	.short	0x0210
        /*004a*/ 	.short	0x0438


	//----- nvinfo : EIATTR_SW_WAR
	.align		4
.L_284:
        /*004c*/ 	.byte	0x04, 0x36
        /*004e*/ 	.short	(.L_286 - .L_285)
.L_285:
        /*0050*/ 	.word	0x00000008
.L_286:


//--------------------- .nv.info._ZN7cutlass13device_kernelIN5flash19enable_sm80_to_sm89INS1_16FlashAttnFwdSm80INS1_25CollectiveMainloopFwdSm80ILi8ELi2ELb0EN4cute5tupleIJNS5_1CILi128EEENS7_ILi64EEENS7_ILi192EEEEEELi192ENS_6half_tEfNS_4arch4Sm80ELb0ELb1ELb0ELb1ELb1ELb1ELb1ELb1EEENS1_21CollectiveEpilogueFwdINS6_IJS8_SA_S9_EEENS6_IJNS7_ILi1EEESI_SI_EEESC_SE_Li256ELb1ELb1ELb1ELb0EEENS1_36VarlenDynamicPersistentTileSchedulerILi128ELi64ELi256ELi256ELb1ELb1ELb0ELb1ELb0ELb1EEEEEEEEEvNT_6ParamsE --------------------------
	.section	.nv.info._ZN7cutlass13device_kernelIN5flash19enable_sm80_to_sm89INS1_16FlashAttnFwdSm80INS1_25CollectiveMainloopFwdSm80ILi8ELi2ELb0EN4cute5tupleIJNS5_1CILi128EEENS7_ILi64EEENS7_ILi192EEEEEELi192ENS_6half_tEfNS_4arch4Sm80ELb0ELb1ELb0ELb1ELb1ELb1ELb1ELb1EEENS1_21CollectiveEpilogueFwdINS6_IJS8_SA_S9_EEENS6_IJNS7_ILi1EEESI_SI_EEESC_SE_Li256ELb1ELb1ELb1ELb0EEENS1_36VarlenDynamicPersistentTileSchedulerILi128ELi64ELi256ELi256ELb1ELb1ELb0ELb1ELb0ELb1EEEEEEEEEvNT_6ParamsE,"",@"SHT_CUDA_INFO"
	.sectionflags	@""
	.align	4


	//----- nvinfo : EIATTR_CUDA_API_VERSION
	.align		4
        /*0000*/ 	.byte	0x04, 0x37
        /*0002*/ 	.short	(.L_288 - .L_287)
.L_287:
        /*0004*/ 	.word	0x00000082


	//----- nvinfo : EIATTR_KPARAM_INFO
	.align		4
.L_288:
        /*0008*/ 	.byte	0x04, 0x17
        /*000a*/ 	.short	(.L_290 - .L_289)
.L_289:
        /*000c*/ 	.word	0x00000000
        /*0010*/ 	.short	0x0000
        /*0012*/ 	.short	0x0000
        /*0014*/ 	.byte	0x00, 0xf0, 0xe1, 0x10


	//----- nvinfo : EIATTR_SPARSE_MMA_MASK
	.align		4
.L_290:
        /*0018*/ 	.byte	0x03, 0x50
        /*001a*/ 	.short	0x0000


	//----- nvinfo : EIATTR_MAXREG_COUNT
	.align		4
        /*001c*/ 	.byte	0x03, 0x1b
        /*001e*/ 	.short	0x00ff


	//----- nvinfo : EIATTR_MERCURY_ISA_VERSION
	.align		4
        /*0020*/ 	.byte	0x03, 0x5f
        /*0022*/ 	.short	0x0101


	//----- nvinfo : EIATTR_EXIT_INSTR_OFFSETS
	.align		4
        /*0024*/ 	.byte	0x04, 0x1c
        /*0026*/ 	.short	(.L_292 - .L_291)


	//   ....[0]....
.L_291:
        /*0028*/ 	.word	0x00000010


	//----- nvinfo : EIATTR_MAX_THREADS
	.align		4
.L_292:
        /*002c*/ 	.byte	0x04, 0x05
        /*002e*/ 	.short	(.L_294 - .L_293)
.L_293:
        /*0030*/ 	.word	0x00000100
        /*0034*/ 	.word	0x00000001
        /*0038*/ 	.word	0x00000001


	//----- nvinfo : EIATTR_CBANK_PARAM_SIZE
	.align		4
.L_294:
        /*003c*/ 	.byte	0x03, 0x19
        /*003e*/ 	.short	0x0438


	//----- nvinfo : EIATTR_PARAM_CBANK
	.align		4
        /*0040*/ 	.byte	0x04, 0x0a
        /*0042*/ 	.short	(.L_296 - .L_295)
	.align		4
.L_295:
        /*0044*/ 	.word	index@(.nv.constant0._ZN7cutlass13device_kernelIN5flash19enable_sm80_to_sm89INS1_16FlashAttnFwdSm80INS1_25CollectiveMainloopFwdSm80ILi8ELi2ELb0EN4cute5tupleIJNS5_1CILi128EEENS7_ILi64EEENS7_ILi192EEEEEELi192ENS_6half_tEfNS_4arch4Sm80ELb0ELb1ELb0ELb1ELb1ELb1ELb1ELb1EEENS1_21CollectiveEpilogueFwdINS6_IJS8_SA_S9_EEENS6_IJNS7_ILi1EEESI_SI_EEESC_SE_Li256ELb1ELb1ELb1ELb0EEENS1_36VarlenDynamicPersistentTileSchedulerILi128ELi64ELi256ELi256ELb1ELb1ELb0ELb1ELb0ELb1EEEEEEEEEvNT_6ParamsE)
        /*0048*/ 	.short	0x0210
        /*004a*/ 	.short	0x0438


	//----- nvinfo : EIATTR_SW_WAR
	.align		4
.L_296:
        /*004c*/ 	.byte	0x04, 0x36
        /*004e*/ 	.short	(.L_298 - .L_297)
.L_297:
        /*0050*/ 	.word	0x00000008
.L_298:


//--------------------- .nv.info._ZN7cutlass13device_kernelIN5flash19enable_sm80_to_sm89INS1_16FlashAttnFwdSm80INS1_25CollectiveMainloopFwdSm80ILi8ELi2ELb0EN4cute5tupleIJNS5_1CILi128EEENS7_ILi64EEENS7_ILi192EEEEEELi192ENS_6half_tEfNS_4arch4Sm80ELb1ELb0ELb0ELb0ELb1ELb0ELb1ELb1EEENS1_21CollectiveEpilogueFwdINS6_IJS8_SA_S9_EEENS6_IJNS7_ILi1EEESI_SI_EEESC_SE_Li256ELb0ELb1ELb1ELb0EEENS1_30DynamicPersistentTileSchedulerILi256ELi256ELb1ELb1ELb0EEEEEEEEEvNT_6ParamsE --------------------------
	.section	.nv.info._ZN7cutlass13device_kernelIN5flash19enable_sm80_to_sm89INS1_16FlashAttnFwdSm80INS1_25CollectiveMainloopFwdSm80ILi8ELi2ELb0EN4cute5tupleIJNS5_1CILi128EEENS7_ILi64EEENS7_ILi192EEEEEELi192ENS_6half_tEfNS_4arch4Sm80ELb1ELb0ELb0ELb0ELb1ELb0ELb1ELb1EEENS1_21CollectiveEpilogueFwdINS6_IJS8_SA_S9_EEENS6_IJNS7_ILi1EEESI_SI_EEESC_SE_Li256ELb0ELb1ELb1ELb0EEENS1_30DynamicPersistentTileSchedulerILi256ELi256ELb1ELb1ELb0EEEEEEEEEvNT_6ParamsE,"",@"SHT_CUDA_INFO"
	.sectionflags	@""
	.align	4


	//----- nvinfo : EIATTR_CUDA_API_VERSION
	.align		4
        /*0000*/ 	.byte	0x04, 0x37
        /*0002*/ 	.short	(.L_300 - .L_299)
.L_299:
        /*0004*/ 	.word	0x00000082


	//----- nvinfo : EIATTR_KPARAM_INFO
	.align		4
.L_300:
        /*0008*/ 	.byte	0x04, 0x17
        /*000a*/ 	.short	(.L_302 - .L_301)
.L_301:
        /*000c*/ 	.word	0x00000000
        /*0010*/ 	.short	0x0000
        /*0012*/ 	.short	0x0000
        /*0014*/ 	.byte	0x00, 0xf0, 0xa1, 0x10


	//----- nvinfo : EIATTR_SPARSE_MMA_MASK
	.align		4
.L_302:
        /*0018*/ 	.byte	0x03, 0x50
        /*001a*/ 	.short	0x0000


	//----- nvinfo : EIATTR_MAXREG_COUNT
	.align		4
        /*001c*/ 	.byte	0x03, 0x1b
        /*001e*/ 	.short	0x00ff


	//----- nvinfo : EIATTR_MERCURY_ISA_VERSION
	.align		4
        /*0020*/ 	.byte	0x03, 0x5f
        /*0022*/ 	.short	0x0101


	//----- nvinfo : EIATTR_EXIT_INSTR_OFFSETS
	.align		4
        /*0024*/ 	.byte	0x04, 0x1c
        /*0026*/ 	.short	(.L_304 - .L_303)


	//   ....[0]....
.L_303:
        /*0028*/ 	.word	0x00000010


	//----- nvinfo : EIATTR_MAX_THREADS
	.align		4
.L_304:
        /*002c*/ 	.byte	0x04, 0x05
        /*002e*/ 	.short	(.L_306 - .L_305)
.L_305:
        /*0030*/ 	.word	0x00000100
        /*0034*/ 	.word	0x00000001
        /*0038*/ 	.word	0x00000001


	//----- nvinfo : EIATTR_CBANK_PARAM_SIZE
	.align		4
.L_306:
        /*003c*/ 	.byte	0x03, 0x19
        /*003e*/ 	.short	0x0428


	//----- nvinfo : EIATTR_PARAM_CBANK
	.align		4
        /*0040*/ 	.byte	0x04, 0x0a
        /*0042*/ 	.short	(.L_308 - .L_307)
	.align		4
.L_307:
        /*0044*/ 	.word	index@(.nv.constant0._ZN7cutlass13device_kernelIN5flash19enable_sm80_to_sm89INS1_16FlashAttnFwdSm80INS1_25CollectiveMainloopFwdSm80ILi8ELi2ELb0EN4cute5tupleIJNS5_1CILi128EEENS7_ILi64EEENS7_ILi192EEEEEELi192ENS_6half_tEfNS_4arch4Sm80ELb1ELb0ELb0ELb0ELb1ELb0ELb1ELb1EEENS1_21CollectiveEpilogueFwdINS6_IJS8_SA_S9_EEENS6_IJNS7_ILi1EEESI_SI_EEESC_SE_Li256ELb0ELb1ELb1ELb0EEENS1_30DynamicPersistentTileSchedulerILi256ELi256ELb1ELb1ELb0EEEEEEEEEvNT_6ParamsE)
        /*0048*/ 	.short	0x0210
        /*004a*/ 	.short	0x0428


	//----- nvinfo : EIATTR_SW_WAR
	.align		4
.L_308:
        /*004c*/ 	.byte	0x04, 0x36
        /*004e*/ 	.short	(.L_310 - .L_309)
.L_309:
        /*0050*/ 	.word	0x00000008
.L_310:


//--------------------- .nv.info._ZN7cutlass13device_kernelIN5flash19enable_sm80_to_sm89INS1_16FlashAttnFwdSm80INS1_25CollectiveMainloopFwdSm80ILi8ELi2ELb0EN4cute5tupleIJNS5_1CILi128EEENS7_ILi64EEENS7_ILi192EEEEEELi192ENS_6half_tEfNS_4arch4Sm80ELb1ELb0ELb0ELb1ELb1ELb0ELb1ELb1EEENS1_21CollectiveEpilogueFwdINS6_IJS8_SA_S9_EEENS6_IJNS7_ILi1EEESI_SI_EEESC_SE_Li256ELb1ELb1ELb1ELb0EEENS1_36VarlenDynamicPersistentTileSchedulerILi128ELi64ELi256ELi256ELb1ELb1ELb0ELb1ELb1ELb1EEEEEEEEEvNT_6ParamsE --------------------------
	.section	.nv.info._ZN7cutlass13device_kernelIN5flash19enable_sm80_to_sm89INS1_16FlashAttnFwdSm80INS1_25CollectiveMainloopFwdSm80ILi8ELi2ELb0EN4cute5tupleIJNS5_1CILi128EEENS7_ILi64EEENS7_ILi192EEEEEELi192ENS_6half_tEfNS_4arch4Sm80ELb1ELb0ELb0ELb1ELb1ELb0ELb1ELb1EEENS1_21CollectiveEpilogueFwdINS6_IJS8_SA_S9_EEENS6_IJNS7_ILi1EEESI_SI_EEESC_SE_Li256ELb1ELb1ELb1ELb0EEENS1_36VarlenDynamicPersistentTileSchedulerILi128ELi64ELi256ELi256ELb1ELb1ELb0ELb1ELb1ELb1EEEEEEEEEvNT_6ParamsE,"",@"SHT_CUDA_INFO"
	.sectionflags	@""
	.align	4


	//----- nvinfo : EIATTR_CUDA_API_VERSION
	.align		4
        /*0000*/ 	.byte	0x04, 0x37
        /*0002*/ 	.short	(.L_312 - .L_311)
.L_311:
        /*0004*/ 	.word	0x00000082


	//----- nvinfo : EIATTR_KPARAM_INFO
	.align		4
.L_312:
        /*0008*/ 	.byte	0x04, 0x17
        /*000a*/ 	.short	(.L_314 - .L_313)
.L_313:
        /*000c*/ 	.word	0x00000000
        /*0010*/ 	.short	0x0000
        /*0012*/ 	.short	0x0000
        /*0014*/ 	.byte	0x00, 0xf0, 0xe1, 0x10


	//----- nvinfo : EIATTR_SPARSE_MMA_MASK
	.align		4
.L_314:
        /*0018*/ 	.byte	0x03, 0x50
        /*001a*/ 	.short	0x0000


	//----- nvinfo : EIATTR_MAXREG_COUNT
	.align		4
        /*001c*/ 	.byte	0x03, 0x1b
        /*001e*/ 	.short	0x00ff


	//----- nvinfo : EIATTR_MERCURY_ISA_VERSION
	.align		4
        /*0020*/ 	.byte	0x03, 0x5f
        /*0022*/ 	.short	0x0101


	//----- nvinfo : EIATTR_EXIT_INSTR_OFFSETS
	.align		4
        /*0024*/ 	.byte	0x04, 0x1c
        /*0026*/ 	.short	(.L_316 - .L_315)


	//   ....[0]....
.L_315:
        /*0028*/ 	.word	0x00000010


	//----- nvinfo : EIATTR_MAX_THREADS
	.align		4
.L_316:
        /*002c*/ 	.byte	0x04, 0x05
        /*002e*/ 	.short	(.L_318 - .L_317)
.L_317:
        /*0030*/ 	.word	0x00000100
        /*0034*/ 	.word	0x00000001
        /*0038*/ 	.word	0x00000001


	//----- nvinfo : EIATTR_CBANK_PARAM_SIZE
	.align		4
.L_318:
        /*003c*/ 	.byte	0x03, 0x19
        /*003e*/ 	.short	0x0438


	//----- nvinfo : EIATTR_PARAM_CBANK
	.align		4
        /*0040*/ 	.byte	0x04, 0x0a
        /*0042*/ 	.short	(.L_320 - .L_319)
	.align		4
.L_319:
        /*0044*/ 	.word	index@(.nv.constant0._ZN7cutlass13device_kernelIN5flash19enable_sm80_to_sm89INS1_16FlashAttnFwdSm80INS1_25CollectiveMainloopFwdSm80ILi8ELi2ELb0EN4cute5tupleIJNS5_1CILi128EEENS7_ILi64EEENS7_ILi192EEEEEELi192ENS_6half_tEfNS_4arch4Sm80ELb1ELb0ELb0ELb1ELb1ELb0ELb1ELb1EEENS1_21CollectiveEpilogueFwdINS6_IJS8_SA_S9_EEENS6_IJNS7_ILi1EEESI_SI_EEESC_SE_Li256ELb1ELb1ELb1ELb0EEENS1_36VarlenDynamicPersistentTileSchedulerILi128ELi64ELi256ELi256ELb1ELb1ELb0ELb1ELb1ELb1EEEEEEEEEvNT_6ParamsE)
        /*0048*/ 	.short	0x0210
        /*004a*/ 	.short	0x0438


	//----- nvinfo : EIATTR_SW_WAR
	.align		4
.L_320:
        /*004c*/ 	.byte	0x04, 0x36
        /*004e*/ 	.short	(.L_322 - .L_321)
.L_321:
        /*0050*/ 	.word	0x00000008
.L_322:


//--------------------- .nv.info._ZN7cutlass13device_kernelIN5flash19enable_sm80_to_sm89INS1_16FlashAttnFwdSm80INS1_25CollectiveMainloopFwdSm80ILi8ELi2ELb0EN4cute5tupleIJNS5_1CILi128EEENS7_ILi64EEENS7_ILi192EEEEEELi192ENS_6half_tEfNS_4arch4Sm80ELb1ELb0ELb0ELb1ELb1ELb1ELb1ELb1EEENS1_21CollectiveEpilogueFwdINS6_IJS8_SA_S9_EEENS6_IJNS7_ILi1EEESI_SI_EEESC_SE_Li256ELb1ELb1ELb1ELb0EEENS1_36VarlenDynamicPersistentTileSchedulerILi128ELi64ELi256ELi256ELb1ELb1ELb0ELb1ELb1ELb1EEEEEEEEEvNT_6ParamsE --------------------------
	.section	.nv.info._ZN7cutlass13device_kernelIN5flash19enable_sm80_to_sm89INS1_16FlashAttnFwdSm80INS1_25CollectiveMainloopFwdSm80ILi8ELi2ELb0EN4cute5tupleIJNS5_1CILi128EEENS7_ILi64EEENS7_ILi192EEEEEELi192ENS_6half_tEfNS_4arch4Sm80ELb1ELb0ELb0ELb1ELb1ELb1ELb1ELb1EEENS1_21CollectiveEpilogueFwdINS6_IJS8_SA_S9_EEENS6_IJNS7_ILi1EEESI_SI_EEESC_SE_Li256ELb1ELb1ELb1ELb0EEENS1_36VarlenDynamicPersistentTileSchedulerILi128ELi64ELi256ELi256ELb1ELb1ELb0ELb1ELb1ELb1EEEEEEEEEvNT_6ParamsE,"",@"SHT_CUDA_INFO"
	.sectionflags	@""
	.align	4


	//----- nvinfo : EIATTR_CUDA_API_VERSION
	.align		4
        /*0000*/ 	.byte	0x04, 0x37
        /*0002*/ 	.short	(.L_324 - .L_323)
.L_323:
        /*0004*/ 	.word	0x00000082


	//----- nvinfo : EIATTR_KPARAM_INFO
	.align		4
.L_324:
        /*0008*/ 	.byte	0x04, 0x17
        /*000a*/ 	.short	(.L_326 - .L_325)
.L_325:
        /*000c*/ 	.word	0x00000000
        /*0010*/ 	.short	0x0000
        /*0012*/ 	.short	0x0000
        /*0014*/ 	.byte	0x00, 0xf0, 0xe1, 0x10


	//----- nvinfo : EIATTR_SPARSE_MMA_MASK
	.align		4
.L_326:
        /*0018*/ 	.byte	0x03, 0x50
        /*001a*/ 	.short	0x0000


	//----- nvinfo : EIATTR_MAXREG_COUNT
	.align		4
        /*001c*/ 	.byte	0x03, 0x1b
        /*001e*/ 	.short	0x00ff


	//----- nvinfo : EIATTR_MERCURY_ISA_VERSION
	.align		4
        /*0020*/ 	.byte	0x03, 0x5f
        /*0022*/ 	.short	0x0101


	//----- nvinfo : EIATTR_EXIT_INSTR_OFFSETS
	.align		4
        /*0024*/ 	.byte	0x04, 0x1c
        /*0026*/ 	.short	(.L_328 - .L_327)


	//   ....[0]....
.L_327:
        /*0028*/ 	.word	0x00000010


	//----- nvinfo : EIATTR_MAX_THREADS
	.align		4
.L_328:
        /*002c*/ 	.byte	0x04, 0x05
        /*002e*/ 	.short	(.L_330 - .L_329)
.L_329:
        /*0030*/ 	.word	0x00000100
        /*0034*/ 	.word	0x00000001
        /*0038*/ 	.word	0x00000001


	//----- nvinfo : EIATTR_CBANK_PARAM_SIZE
	.align		4
.L_330:
        /*003c*/ 	.byte	0x03, 0x19
        /*003e*/ 	.short	0x0438


	//----- nvinfo : EIATTR_PARAM_CBANK
	.align		4
        /*0040*/ 	.byte	0x04, 0x0a
        /*0042*/ 	.short	(.L_332 - .L_331)
	.align		4
.L_331:
        /*0044*/ 	.word	index@(.nv.constant0._ZN7cutlass13device_kernelIN5flash19enable_sm80_to_sm89INS1_16FlashAttnFwdSm80INS1_25CollectiveMainloopFwdSm80ILi8ELi2ELb0EN4cute5tupleIJNS5_1CILi128EEENS7_ILi64EEENS7_ILi192EEEEEELi192ENS_6half_tEfNS_4arch4Sm80ELb1ELb0ELb0ELb1ELb1ELb1ELb1ELb1EEENS1_21CollectiveEpilogueFwdINS6_IJS8_SA_S9_EEENS6_IJNS7_ILi1EEESI_SI_EEESC_SE_Li256ELb1ELb1ELb1ELb0EEENS1_36VarlenDynamicPersistentTileSchedulerILi128ELi64ELi256ELi256ELb1ELb1ELb0ELb1ELb1ELb1EEEEEEEEEvNT_6ParamsE)
        /*0048*/ 	.short	0x0210
        /*004a*/ 	.short	0x0438


	//----- nvinfo : EIATTR_SW_WAR
	.align		4
.L_332:
        /*004c*/ 	.byte	0x04, 0x36
        /*004e*/ 	.short	(.L_334 - .L_333)
.L_333:
        /*0050*/ 	.word	0x00000008
.L_334:


//--------------------- .nv.callgraph             --------------------------
	.section	.nv.callgraph,"",@"SHT_CUDA_CALLGRAPH"
	.align	4
	.sectionentsize	8
	.align		4
        /*0000*/ 	.word	0x00000000
	.align		4
        /*0004*/ 	.word	0xffffffff
	.align		4
        /*0008*/ 	.word	0x00000000
	.align		4
        /*000c*/ 	.word	0xfffffffe
	.align		4
        /*0010*/ 	.word	0x00000000
	.align		4
        /*0014*/ 	.word	0xfffffffd
	.align		4
        /*0018*/ 	.word	0x00000000
	.align		4
        /*001c*/ 	.word	0xfffffffc


//--------------------- .nv.constant4             --------------------------
	.section	.nv.constant4,"a",@progbits
	.align	8
	.align		8
.nv.constant4:
        /*0000*/ 	.dword	_ZN78_INTERNAL_f5b7be85_42_flash_fwd_hdim192_fp16_paged_split_sm80_cu_49158569_32354cuda3std3__45__cpo5beginE
	.align		8
        /*0008*/ 	.dword	_ZN78_INTERNAL_f5b7be85_42_flash_fwd_hdim192_fp16_paged_split_sm80_cu_49158569_32354cuda3std3__45__cpo3endE
	.align		8
        /*0010*/ 	.dword	_ZN78_INTERNAL_f5b7be85_42_flash_fwd_hdim192_fp16_paged_split_sm80_cu_49158569_32354cuda3std3__45__cpo6cbeginE
	.align		8
        /*0018*/ 	.dword	_ZN78_INTERNAL_f5b7be85_42_flash_fwd_hdim192_fp16_paged_split_sm80_cu_49158569_32354cuda3std3__45__cpo4cendE
	.align		8
        /*0020*/ 	.dword	_ZN78_INTERNAL_f5b7be85_42_flash_fwd_hdim192_fp16_paged_split_sm80_cu_49158569_32354cuda3std3__480_GLOBAL__N__f5b7be85_42_flash_fwd_hdim192_fp16_paged_split_sm80_cu_49158569_32356ignoreE
	.align		8
        /*0028*/ 	.dword	_ZN78_INTERNAL_f5b7be85_42_flash_fwd_hdim192_fp16_paged_split_sm80_cu_49158569_32354cuda3std3__419piecewise_constructE
	.align		8
        /*0030*/ 	.dword	_ZN78_INTERNAL_f5b7be85_42_flash_fwd_hdim192_fp16_paged_split_sm80_cu_49158569_32354cuda3std3__48in_placeE
	.align		8
        /*0038*/ 	.dword	_ZN78_INTERNAL_f5b7be85_42_flash_fwd_hdim192_fp16_paged_split_sm80_cu_49158569_32354cuda3std6ranges3__45__cpo4swapE
	.align		8
        /*0040*/ 	.dword	_ZN78_INTERNAL_f5b7be85_42_flash_fwd_hdim192_fp16_paged_split_sm80_cu_49158569_32354cuda3std6ranges3__45__cpo9iter_moveE
	.align		8
        /*0048*/ 	.dword	_ZN78_INTERNAL_f5b7be85_42_flash_fwd_hdim192_fp16_paged_split_sm80_cu_49158569_32354cute7productE
	.align		8
        /*0050*/ 	.dword	_ZN78_INTERNAL_f5b7be85_42_flash_fwd_hdim192_fp16_paged_split_sm80_cu_49158569_32354cute1_E


//--------------------- .text._ZN7cutlass13device_kernelIN5flash19enable_sm80_to_sm89INS1_16FlashAttnFwdSm80INS1_25CollectiveMainloopFwdSm80ILi8ELi1ELb0EN4cute5tupleIJNS5_1CILi128EEENS7_ILi64EEENS7_ILi192EEEEEELi192ENS_6half_tEfNS_4arch4Sm80ELb0ELb0ELb0ELb0ELb1ELb0ELb1ELb1EEENS1_21CollectiveEpilogueFwdINS6_IJS8_SA_S9_EEENS6_IJNS7_ILi1EEESI_SI_EEESC_SE_Li256ELb0ELb1ELb1ELb0EEENS1_19SingleTileSchedulerILb0ELb1ELb1ELi128EEEEEEEEEvNT_6ParamsE --------------------------
	.section	.text._ZN7cutlass13device_kernelIN5flash19enable_sm80_to_sm89INS1_16FlashAttnFwdSm80INS1_25CollectiveMainloopFwdSm80ILi8ELi1ELb0EN4cute5tupleIJNS5_1CILi128EEENS7_ILi64EEENS7_ILi192EEEEEELi192ENS_6half_tEfNS_4arch4Sm80ELb0ELb0ELb0ELb0ELb1ELb0ELb1ELb1EEENS1_21CollectiveEpilogueFwdINS6_IJS8_SA_S9_EEENS6_IJNS7_ILi1EEESI_SI_EEESC_SE_Li256ELb0ELb1ELb1ELb0EEENS1_19SingleTileSchedulerILb0ELb1ELb1ELi128EEEEEEEEEvNT_6ParamsE,"ax",@progbits
	.align	128
.text._ZN7cutlass13device_kernelIN5flash19enable_sm80_to_sm89INS1_16FlashAttnFwdSm80INS1_25CollectiveMainloopFwdSm80ILi8ELi1ELb0EN4cute5tupleIJNS5_1CILi128EEENS7_ILi64EEENS7_ILi192EEEEEELi192ENS_6half_tEfNS_4arch4Sm80ELb0ELb0ELb0ELb0ELb1ELb0ELb1ELb1EEENS1_21CollectiveEpilogueFwdINS6_IJS8_SA_S9_EEENS6_IJNS7_ILi1EEESI_SI_EEESC_SE_Li256ELb0ELb1ELb1ELb0EEENS1_19SingleTileSchedulerILb0ELb1ELb1ELi128EEEEEEEEEvNT_6ParamsE:
        .type           _ZN7cutlass13device_kernelIN5flash19enable_sm80_to_sm89INS1_16FlashAttnFwdSm80INS1_25CollectiveMainloopFwdSm80ILi8ELi1ELb0EN4cute5tupleIJNS5_1CILi128EEENS7_ILi64EEENS7_ILi192EEEEEELi192ENS_6half_tEfNS_4arch4Sm80ELb0ELb0ELb0ELb0ELb1ELb0ELb1ELb1EEENS1_21CollectiveEpilogueFwdINS6_IJS8_SA_S9_EEENS6_IJNS7_ILi1EEESI_SI_EEESC_SE_Li256ELb0ELb1ELb1ELb0EEENS1_19SingleTileSchedulerILb0ELb1ELb1ELi128EEEEEEEEEvNT_6ParamsE,@function
        .size           _ZN7cutlass13device_kernelIN5flash19enable_sm80_to_sm89INS1_16FlashAttnFwdSm80INS1_25CollectiveMainloopFwdSm80ILi8ELi1ELb0EN4cute5tupleIJNS5_1CILi128EEENS7_ILi64EEENS7_ILi192EEEEEELi192ENS_6half_tEfNS_4arch4Sm80ELb0ELb0ELb0ELb0ELb1ELb0ELb1ELb1EEENS1_21CollectiveEpilogueFwdINS6_IJS8_SA_S9_EEENS6_IJNS7_ILi1EEESI_SI_EEESC_SE_Li256ELb0ELb1ELb1ELb0EEENS1_19SingleTileSchedulerILb0ELb1ELb1ELi128EEEEEEEEEvNT_6ParamsE,(.L_x_18 - _ZN7cutlass13device_kernelIN5flash19enable_sm80_to_sm89INS1_16FlashAttnFwdSm80INS1_25CollectiveMainloopFwdSm80ILi8ELi1ELb0EN4cute5tupleIJNS5_1CILi128EEENS7_ILi64EEENS7_ILi192EEEEEELi192ENS_6half_tEfNS_4arch4Sm80ELb0ELb0ELb0ELb0ELb1ELb0ELb1ELb1EEENS1_21CollectiveEpilogueFwdINS6_IJS8_SA_S9_EEENS6_IJNS7_ILi1EEESI_SI_EEESC_SE_Li256ELb0ELb1ELb1ELb0EEENS1_19SingleTileSchedulerILb0ELb1ELb1ELi128EEEEEEEEEvNT_6ParamsE)
        .other          _ZN7cutlass13device_kernelIN5flash19enable_sm80_to_sm89INS1_16FlashAttnFwdSm80INS1_25CollectiveMainloopFwdSm80ILi8ELi1ELb0EN4cute5tupleIJNS5_1CILi128EEENS7_ILi64EEENS7_ILi192EEEEEELi192ENS_6half_tEfNS_4arch4Sm80ELb0ELb0ELb0ELb0ELb1ELb0ELb1ELb1EEENS1_21CollectiveEpilogueFwdINS6_IJS8_SA_S9_EEENS6_IJNS7_ILi1EEESI_SI_EEESC_SE_Li256ELb0ELb1ELb1ELb0EEENS1_19SingleTileSchedulerILb0ELb1ELb1ELi128EEEEEEEEEvNT_6ParamsE,@"STO_CUDA_ENTRY STV_DEFAULT"
_ZN7cutlass13device_kernelIN5flash19enable_sm80_to_sm89INS1_16FlashAttnFwdSm80INS1_25CollectiveMainloopFwdSm80ILi8ELi1ELb0EN4cute5tupleIJNS5_1CILi128EEENS7_ILi64EEENS7_ILi192EEEEEELi192ENS_6half_tEfNS_4arch4Sm80ELb0ELb0ELb0ELb0ELb1ELb0ELb1ELb1EEENS1_21CollectiveEpilogueFwdINS6_IJS8_SA_S9_EEENS6_IJNS7_ILi1EEESI_SI_EEESC_SE_Li256ELb0ELb1ELb1ELb0EEENS1_19SingleTileSchedulerILb0ELb1ELb1ELi128EEEEEEEEEvNT_6ParamsE:
[----:B------:R-:W-:Y:S01]  /*0000*/  LDC R1, c[0x0][0x28] ;  /* 0x00000a00ff017b82 */ /* 0x000fe20000000800 */
[----:B------:R-:W-:Y:S05]  /*0010*/  EXIT ;  /* 0x000000000000794d */ /* 0x000fea0003800000 */
.L_x_0:
[----:B------:R-:W-:-:S00]  /*0020*/  BRA `(.L_x_0) ;  /* 0xfffffffc00fc7947 */ /* 0x000fc0000383ffff */
[----:B------:R-:W-:-:S00]  /*0030*/  NOP ;  /* 0x0000000000007918 */ /* 0x000fc00000000000 */
        /* <DEDUP_REMOVED lines=12> */
.L_x_18:


//--------------------- .text._ZN7cutlass13device_kernelIN5flash19enable_sm80_to_sm89INS1_16FlashAttnFwdSm80INS1_25CollectiveMainloopFwdSm80ILi8ELi1ELb0EN4cute5tupleIJNS5_1CILi128EEENS7_ILi64EEENS7_ILi192EEEEEELi192ENS_6half_tEfNS_4arch4Sm80ELb0ELb0ELb0ELb1ELb1ELb0ELb1ELb1EEENS1_21CollectiveEpilogueFwdINS6_IJS8_SA_S9_EEENS6_IJNS7_ILi1EEESI_SI_EEESC_SE_Li256ELb1ELb1ELb1ELb0EEENS1_36VarlenDynamicPersistentTileSchedulerILi128ELi64ELi256ELi256ELb1ELb1ELb0ELb0ELb1ELb1EEEEEEEEEvNT_6ParamsE --------------------------
	.section	.text._ZN7cutlass13device_kernelIN5flash19enable_sm80_to_sm89INS1_16FlashAttnFwdSm80INS1_25CollectiveMainloopFwdSm80ILi8ELi1ELb0EN4cute5tupleIJNS5_1CILi128EEENS7_ILi64EEENS7_ILi192EEEEEELi192ENS_6half_tEfNS_4arch4Sm80ELb0ELb0ELb0ELb1ELb1ELb0ELb1ELb1EEENS1_21CollectiveEpilogueFwdINS6_IJS8_SA_S9_EEENS6_IJNS7_ILi1EEESI_SI_EEESC_SE_Li256ELb1ELb1ELb1ELb0EEENS1_36VarlenDynamicPersistentTileSchedulerILi128ELi64ELi256ELi256ELb1ELb1ELb0ELb0ELb1ELb1EEEEEEEEEvNT_6ParamsE,"ax",@progbits
	.align	128
.text._ZN7cutlass13device_kernelIN5flash19enable_sm80_to_sm89INS1_16FlashAttnFwdSm80INS1_25CollectiveMainloopFwdSm80ILi8ELi1ELb0EN4cute5tupleIJNS5_1CILi128EEENS7_ILi64EEENS7_ILi192EEEEEELi192ENS_6half_tEfNS_4arch4Sm80ELb0ELb0ELb0ELb1ELb1ELb0ELb1ELb1EEENS1_21CollectiveEpilogueFwdINS6_IJS8_SA_S9_EEENS6_IJNS7_ILi1EEESI_SI_EEESC_SE_Li256ELb1ELb1ELb1ELb0EEENS1_36VarlenDynamicPersistentTileSchedulerILi128ELi64ELi256ELi256ELb1ELb1ELb0ELb0ELb1ELb1EEEEEEEEEvNT_6ParamsE:
        .type           _ZN7cutlass13device_kernelIN5flash19enable_sm80_to_sm89INS1_16FlashAttnFwdSm80INS1_25CollectiveMainloopFwdSm80ILi8ELi1ELb0EN4cute5tupleIJNS5_1CILi128EEENS7_ILi64EEENS7_ILi192EEEEEELi192ENS_6half_tEfNS_4arch4Sm80ELb0ELb0ELb0ELb1ELb1ELb0ELb1ELb1EEENS1_21CollectiveEpilogueFwdINS6_IJS8_SA_S9_EEENS6_IJNS7_ILi1EEESI_SI_EEESC_SE_Li256ELb1ELb1ELb1ELb0EEENS1_36VarlenDynamicPersistentTileSchedulerILi128ELi64ELi256ELi256ELb1ELb1ELb0ELb0ELb1ELb1EEEEEEEEEvNT_6ParamsE,@function
        .size           _ZN7cutlass13device_kernelIN5flash19enable_sm80_to_sm89INS1_16FlashAttnFwdSm80INS1_25CollectiveMainloopFwdSm80ILi8ELi1ELb0EN4cute5tupleIJNS5_1CILi128EEENS7_ILi64EEENS7_ILi192EEEEEELi192ENS_6half_tEfNS_4arch4Sm80ELb0ELb0ELb0ELb1ELb1ELb0ELb1ELb1EEENS1_21CollectiveEpilogueFwdINS6_IJS8_SA_S9_EEENS6_IJNS7_ILi1EEESI_SI_EEESC_SE_Li256ELb1ELb1ELb1ELb0EEENS1_36VarlenDynamicPersistentTileSchedulerILi128ELi64ELi256ELi256ELb1ELb1ELb0ELb0ELb1ELb1EEEEEEEEEvNT_6ParamsE,(.L_x_19 - _ZN7cutlass13device_kernelIN5flash19enable_sm80_to_sm89INS1_16FlashAttnFwdSm80INS1_25CollectiveMainloopFwdSm80ILi8ELi1ELb0EN4cute5tupleIJNS5_1CILi128EEENS7_ILi64EEENS7_ILi192EEEEEELi192ENS_6half_tEfNS_4arch4Sm80ELb0ELb0ELb0ELb1ELb1ELb0ELb1ELb1EEENS1_21CollectiveEpilogueFwdINS6_IJS8_SA_S9_EEENS6_IJNS7_ILi1EEESI_SI_EEESC_SE_Li256ELb1ELb1ELb1ELb0EEENS1_36VarlenDynamicPersistentTileSchedulerILi128ELi64ELi256ELi256ELb1ELb1ELb0ELb0ELb1ELb1EEEEEEEEEvNT_6ParamsE)
        .other          _ZN7cutlass13device_kernelIN5flash19enable_sm80_to_sm89INS1_16FlashAttnFwdSm80INS1_25CollectiveMainloopFwdSm80ILi8ELi1ELb0EN4cute5tupleIJNS5_1CILi128EEENS7_ILi64EEENS7_ILi192EEEEEELi192ENS_6half_tEfNS_4arch4Sm80ELb0ELb0ELb0ELb1ELb1ELb0ELb1ELb1EEENS1_21CollectiveEpilogueFwdINS6_IJS8_SA_S9_EEENS6_IJNS7_ILi1EEESI_SI_EEESC_SE_Li256ELb1ELb1ELb1ELb0EEENS1_36VarlenDynamicPersistentTileSchedulerILi128ELi64ELi256ELi256ELb1ELb1ELb0ELb0ELb1ELb1EEEEEEEEEvNT_6ParamsE,@"STO_CUDA_ENTRY STV_DEFAULT"
_ZN7cutlass13device_kernelIN5flash19enable_sm80_to_sm89INS1_16FlashAttnFwdSm80INS1_25CollectiveMainloopFwdSm80ILi8ELi1ELb0EN4cute5tupleIJNS5_1CILi128EEENS7_ILi64EEENS7_ILi192EEEEEELi192ENS_6half_tEfNS_4arch4Sm80ELb0ELb0ELb0ELb1ELb1ELb0ELb1ELb1EEENS1_21CollectiveEpilogueFwdINS6_IJS8_SA_S9_EEENS6_IJNS7_ILi1EEESI_SI_EEESC_SE_Li256ELb1ELb1ELb1ELb0EEENS1_36VarlenDynamicPersistentTileSchedulerILi128ELi64ELi256ELi256ELb1ELb1ELb0ELb0ELb1ELb1EEEEEEEEEvNT_6ParamsE:
[----:B------:R-:W-:Y:S01]  /*0000*/  LDC R1, c[0x0][0x28] ;  /* 0x00000a00ff017b82 */ /* 0x000fe20000000800 */
[----:B------:R-:W-:Y:S05]  /*0010*/  EXIT ;  /* 0x000000000000794d */ /* 0x000fea0003800000 */
.L_x_1:
        /* <DEDUP_REMOVED lines=14> */
.L_x_19:


//--------------------- .text._ZN7cutlass13device_kernelIN5flash19enable_sm80_to_sm89INS1_16FlashAttnFwdSm80INS1_25CollectiveMainloopFwdSm80ILi8ELi1ELb0EN4cute5tupleIJNS5_1CILi128EEENS7_ILi64EEENS7_ILi192EEEEEELi192ENS_6half_tEfNS_4arch4Sm80ELb0ELb0ELb0ELb1ELb1ELb1ELb1ELb1EEENS1_21CollectiveEpilogueFwdINS6_IJS8_SA_S9_EEENS6_IJNS7_ILi1EEESI_SI_EEESC_SE_Li256ELb1ELb1ELb1ELb0EEENS1_36VarlenDynamicPersistentTileSchedulerILi128ELi64ELi256ELi256ELb1ELb1ELb0ELb0ELb1ELb1EEEEEEEEEvNT_6ParamsE --------------------------
	.section	.text._ZN7cutlass13device_kernelIN5flash19enable_sm80_to_sm89INS1_16FlashAttnFwdSm80INS1_25CollectiveMainloopFwdSm80ILi8ELi1ELb0EN4cute5tupleIJNS5_1CILi128EEENS7_ILi64EEENS7_ILi192EEEEEELi192ENS_6half_tEfNS_4arch4Sm80ELb0ELb0ELb0ELb1ELb1ELb1ELb1ELb1EEENS1_21CollectiveEpilogueFwdINS6_IJS8_SA_S9_EEENS6_IJNS7_ILi1EEESI_SI_EEESC_SE_Li256ELb1ELb1ELb1ELb0EEENS1_36VarlenDynamicPersistentTileSchedulerILi128ELi64ELi256ELi256ELb1ELb1ELb0ELb0ELb1ELb1EEEEEEEEEvNT_6ParamsE,"ax",@progbits
	.align	128
.text._ZN7cutlass13device_kernelIN5flash19enable_sm80_to_sm89INS1_16FlashAttnFwdSm80INS1_25CollectiveMainloopFwdSm80ILi8ELi1ELb0EN4cute5tupleIJNS5_1CILi128EEENS7_ILi64EEENS7_ILi192EEEEEELi192ENS_6half_tEfNS_4arch4Sm80ELb0ELb0ELb0ELb1ELb1ELb1ELb1ELb1EEENS1_21CollectiveEpilogueFwdINS6_IJS8_SA_S9_EEENS6_IJNS7_ILi1EEESI_SI_EEESC_SE_Li256ELb1ELb1ELb1ELb0EEENS1_36VarlenDynamicPersistentTileSchedulerILi128ELi64ELi256ELi256ELb1ELb1ELb0ELb0ELb1ELb1EEEEEEEEEvNT_6ParamsE:
        .type           _ZN7cutlass13device_kernelIN5flash19enable_sm80_to_sm89INS1_16FlashAttnFwdSm80INS1_25CollectiveMainloopFwdSm80ILi8ELi1ELb0EN4cute5tupleIJNS5_1CILi128EEENS7_ILi64EEENS7_ILi192EEEEEELi192ENS_6half_tEfNS_4arch4Sm80ELb0ELb0ELb0ELb1ELb1ELb1ELb1ELb1EEENS1_21CollectiveEpilogueFwdINS6_IJS8_SA_S9_EEENS6_IJNS7_ILi1EEESI_SI_EEESC_SE_Li256ELb1ELb1ELb1ELb0EEENS1_36VarlenDynamicPersistentTileSchedulerILi128ELi64ELi256ELi256ELb1ELb1ELb0ELb0ELb1ELb1EEEEEEEEEvNT_6ParamsE,@function
        .size           _ZN7cutlass13device_kernelIN5flash19enable_sm80_to_sm89INS1_16FlashAttnFwdSm80INS1_25CollectiveMainloopFwdSm80ILi8ELi1ELb0EN4cute5tupleIJNS5_1CILi128EEENS7_ILi64EEENS7_ILi192EEEEEELi192ENS_6half_tEfNS_4arch4Sm80ELb0ELb0ELb0ELb1ELb1ELb1ELb1ELb1EEENS1_21CollectiveEpilogueFwdINS6_IJS8_SA_S9_EEENS6_IJNS7_ILi1EEESI_SI_EEESC_SE_Li256ELb1ELb1ELb1ELb0EEENS1_36VarlenDynamicPersistentTileSchedulerILi128ELi64ELi256ELi256ELb1ELb1ELb0ELb0ELb1ELb1EEEEEEEEEvNT_6ParamsE,(.L_x_20 - _ZN7cutlass13device_kernelIN5flash19enable_sm80_to_sm89INS1_16FlashAttnFwdSm80INS1_25CollectiveMainloopFwdSm80ILi8ELi1ELb0EN4cute5tupleIJNS5_1CILi128EEENS7_ILi64EEENS7_ILi192EEEEEELi192ENS_6half_tEfNS_4arch4Sm80ELb0ELb0ELb0ELb1ELb1ELb1ELb1ELb1EEENS1_21CollectiveEpilogueFwdINS6_IJS8_SA_S9_EEENS6_IJNS7_ILi1EEESI_SI_EEESC_SE_Li256ELb1ELb1ELb1ELb0EEENS1_36VarlenDynamicPersistentTileSchedulerILi128ELi64ELi256ELi256ELb1ELb1ELb0ELb0ELb1ELb1EEEEEEEEEvNT_6ParamsE)
        .other          _ZN7cutlass13device_kernelIN5flash19enable_sm80_to_sm89INS1_16FlashAttnFwdSm80INS1_25CollectiveMainloopFwdSm80ILi8ELi1ELb0EN4cute5tupleIJNS5_1CILi128EEENS7_ILi64EEENS7_ILi192EEEEEELi192ENS_6half_tEfNS_4arch4Sm80ELb0ELb0ELb0ELb1ELb1ELb1ELb1ELb1EEENS1_21CollectiveEpilogueFwdINS6_IJS8_SA_S9_EEENS6_IJNS7_ILi1EEESI_SI_EEESC_SE_Li256ELb1ELb1ELb1ELb0EEENS1_36VarlenDynamicPersistentTileSchedulerILi128ELi64ELi256ELi256ELb1ELb1ELb0ELb0ELb1ELb1EEEEEEEEEvNT_6ParamsE,@"STO_CUDA_ENTRY STV_DEFAULT"
_ZN7cutlass13device_kernelIN5flash19enable_sm80_to_sm89INS1_16FlashAttnFwdSm80INS1_25CollectiveMainloopFwdSm80ILi8ELi1ELb0EN4cute5tupleIJNS5_1CILi128EEENS7_ILi64EEENS7_ILi192EEEEEELi192ENS_6half_tEfNS_4arch4Sm80ELb0ELb0ELb0ELb1ELb1ELb1ELb1ELb1EEENS1_21CollectiveEpilogueFwdINS6_IJS8_SA_S9_EEENS6_IJNS7_ILi1EEESI_SI_EEESC_SE_Li256ELb1ELb1ELb1ELb0EEENS1_36VarlenDynamicPersistentTileSchedulerILi128ELi64ELi256ELi256ELb1ELb1ELb0ELb0ELb1ELb1EEEEEEEEEvNT_6ParamsE:
[----:B------:R-:W-:Y:S01]  /*0000*/  LDC R1, c[0x0][0x28] ;  /* 0x00000a00ff017b82 */ /* 0x000fe20000000800 */
[----:B------:R-:W-:Y:S05]  /*0010*/  EXIT ;  /* 0x000000000000794d */ /* 0x000fea0003800000 */
.L_x_2:
        /* <DEDUP_REMOVED lines=14> */
.L_x_20:


//--------------------- .text._ZN7cutlass13device_kernelIN5flash19enable_sm80_to_sm89INS1_16FlashAttnFwdSm80INS1_25CollectiveMainloopFwdSm80ILi8ELi1ELb0EN4cute5tupleIJNS5_1CILi128EEENS7_ILi64EEENS7_ILi192EEEEEELi192ENS_6half_tEfNS_4arch4Sm80ELb0ELb1ELb0ELb0ELb1ELb0ELb1ELb1EEENS1_21CollectiveEpilogueFwdINS6_IJS8_SA_S9_EEENS6_IJNS7_ILi1EEESI_SI_EEESC_SE_Li256ELb0ELb1ELb1ELb0EEENS1_19SingleTileSchedulerILb0ELb1ELb1ELi128EEEEEEEEEvNT_6ParamsE --------------------------
	.section	.text._ZN7cutlass13device_kernelIN5flash19enable_sm80_to_sm89INS1_16FlashAttnFwdSm80INS1_25CollectiveMainloopFwdSm80ILi8ELi1ELb0EN4cute5tupleIJNS5_1CILi128EEENS7_ILi64EEENS7_ILi192EEEEEELi192ENS_6half_tEfNS_4arch4Sm80ELb0ELb1ELb0ELb0ELb1ELb0ELb1ELb1EEENS1_21CollectiveEpilogueFwdINS6_IJS8_SA_S9_EEENS6_IJNS7_ILi1EEESI_SI_EEESC_SE_Li256ELb0ELb1ELb1ELb0EEENS1_19SingleTileSchedulerILb0ELb1ELb1ELi128EEEEEEEEEvNT_6ParamsE,"ax",@progbits
	.align	128
.text._ZN7cutlass13device_kernelIN5flash19enable_sm80_to_sm89INS1_16FlashAttnFwdSm80INS1_25CollectiveMainloopFwdSm80ILi8ELi1ELb0EN4cute5tupleIJNS5_1CILi128EEENS7_ILi64EEENS7_ILi192EEEEEELi192ENS_6half_tEfNS_4arch4Sm80ELb0ELb1ELb0ELb0ELb1ELb0ELb1ELb1EEENS1_21CollectiveEpilogueFwdINS6_IJS8_SA_S9_EEENS6_IJNS7_ILi1EEESI_SI_EEESC_SE_Li256ELb0ELb1ELb1ELb0EEENS1_19SingleTileSchedulerILb0ELb1ELb1ELi128EEEEEEEEEvNT_6ParamsE:
        .type           _ZN7cutlass13device_kernelIN5flash19enable_sm80_to_sm89INS1_16FlashAttnFwdSm80INS1_25CollectiveMainloopFwdSm80ILi8ELi1ELb0EN4cute5tupleIJNS5_1CILi128EEENS7_ILi64EEENS7_ILi192EEEEEELi192ENS_6half_tEfNS_4arch4Sm80ELb0ELb1ELb0ELb0ELb1ELb0ELb1ELb1EEENS1_21CollectiveEpilogueFwdINS6_IJS8_SA_S9_EEENS6_IJNS7_ILi1EEESI_SI_EEESC_SE_Li256ELb0ELb1ELb1ELb0EEENS1_19SingleTileSchedulerILb0ELb1ELb1ELi128EEEEEEEEEvNT_6ParamsE,@function
        .size           _ZN7cutlass13device_kernelIN5flash19enable_sm80_to_sm89INS1_16FlashAttnFwdSm80INS1_25CollectiveMainloopFwdSm80ILi8ELi1ELb0EN4cute5tupleIJNS5_1CILi128EEENS7_ILi64EEENS7_ILi192EEEEEELi192ENS_6half_tEfNS_4arch4Sm80ELb0ELb1ELb0ELb0ELb1ELb0ELb1ELb1EEENS1_21CollectiveEpilogueFwdINS6_IJS8_SA_S9_EEENS6_IJNS7_ILi1EEESI_SI_EEESC_SE_Li256ELb0ELb1ELb1ELb0EEENS1_19SingleTileSchedulerILb0ELb1ELb1ELi128EEEEEEEEEvNT_6ParamsE,(.L_x_21 - _ZN7cutlass13device_kernelIN5flash19enable_sm80_to_sm89INS1_16FlashAttnFwdSm80INS1_25CollectiveMainloopFwdSm80ILi8ELi1ELb0EN4cute5tupleIJNS5_1CILi128EEENS7_ILi64EEENS7_ILi192EEEEEELi192ENS_6half_tEfNS_4arch4Sm80ELb0ELb1ELb0ELb0ELb1ELb0ELb1ELb1EEENS1_21CollectiveEpilogueFwdINS6_IJS8_SA_S9_EEENS6_IJNS7_ILi1EEESI_SI_EEESC_SE_Li256ELb0ELb1ELb1ELb0EEENS1_19SingleTileSchedulerILb0ELb1ELb1ELi128EEEEEEEEEvNT_6ParamsE)
        .other          _ZN7cutlass13device_kernelIN5flash19enable_sm80_to_sm89INS1_16FlashAttnFwdSm80INS1_25CollectiveMainloopFwdSm80ILi8ELi1ELb0EN4cute5tupleIJNS5_1CILi128EEENS7_ILi64EEENS7_ILi192EEEEEELi192ENS_6half_tEfNS_4arch4Sm80ELb0ELb1ELb0ELb0ELb1ELb0ELb1ELb1EEENS1_21CollectiveEpilogueFwdINS6_IJS8_SA_S9_EEENS6_IJNS7_ILi1EEESI_SI_EEESC_SE_Li256ELb0ELb1ELb1ELb0EEENS1_19SingleTileSchedulerILb0ELb1ELb1ELi128EEEEEEEEEvNT_6ParamsE,@"STO_CUDA_ENTRY STV_DEFAULT"
_ZN7cutlass13device_kernelIN5flash19enable_sm80_to_sm89INS1_16FlashAttnFwdSm80INS1_25CollectiveMainloopFwdSm80ILi8ELi1ELb0EN4cute5tupleIJNS5_1CILi128EEENS7_ILi64EEENS7_ILi192EEEEEELi192ENS_6half_tEfNS_4arch4Sm80ELb0ELb1ELb0ELb0ELb1ELb0ELb1ELb1EEENS1_21CollectiveEpilogueFwdINS6_IJS8_SA_S9_EEENS6_IJNS7_ILi1EEESI_SI_EEESC_SE_Li256ELb0ELb1ELb1ELb0EEENS1_19SingleTileSchedulerILb0ELb1ELb1ELi128EEEEEEEEEvNT_6ParamsE:
[----:B------:R-:W-:Y:S01]  /*0000*/  LDC R1, c[0x0][0x28] ;  /* 0x00000a00ff017b82 */ /* 0x000fe20000000800 */
[----:B------:R-:W-:Y:S05]  /*0010*/  EXIT ;  /* 0x000000000000794d */ /* 0x000fea0003800000 */
.L_x_3:
        /* <DEDUP_REMOVED lines=14> */
.L_x_21:


//--------------------- .text._ZN7cutlass13device_kernelIN5flash19enable_sm80_to_sm89INS1_16FlashAttnFwdSm80INS1_25CollectiveMainloopFwdSm80ILi8ELi1ELb0EN4cute5tupleIJNS5_1CILi128EEENS7_ILi64EEENS7_ILi192EEEEEELi192ENS_6half_tEfNS_4arch4Sm80ELb0ELb1ELb0ELb1ELb1ELb0ELb1ELb1EEENS1_21CollectiveEpilogueFwdINS6_IJS8_SA_S9_EEENS6_IJNS7_ILi1EEESI_SI_EEESC_SE_Li256ELb1ELb1ELb1ELb0EEENS1_36VarlenDynamicPersistentTileSchedulerILi128ELi64ELi256ELi256ELb1ELb1ELb0ELb1ELb0ELb1EEEEEEEEEvNT_6ParamsE --------------------------
	.section	.text._ZN7cutlass13device_kernelIN5flash19enable_sm80_to_sm89INS1_16FlashAttnFwdSm80INS1_25CollectiveMainloopFwdSm80ILi8ELi1ELb0EN4cute5tupleIJNS5_1CILi128EEENS7_ILi64EEENS7_ILi192EEEEEELi192ENS_6half_tEfNS_4arch4Sm80ELb0ELb1ELb0ELb1ELb1ELb0ELb1ELb1EEENS1_21CollectiveEpilogueFwdINS6_IJS8_SA_S9_EEENS6_IJNS7_ILi1EEESI_SI_EEESC_SE_Li256ELb1ELb1ELb1ELb0EEENS1_36VarlenDynamicPersistentTileSchedulerILi128ELi64ELi256ELi256ELb1ELb1ELb0ELb1ELb0ELb1EEEEEEEEEvNT_6ParamsE,"ax",@progbits
	.align	128
.text._ZN7cutlass13device_kernelIN5flash19enable_sm80_to_sm89INS1_16FlashAttnFwdSm80INS1_25CollectiveMainloopFwdSm80ILi8ELi1ELb0EN4cute5tupleIJNS5_1CILi128EEENS7_ILi64EEENS7_ILi192EEEEEELi192ENS_6half_tEfNS_4arch4Sm80ELb0ELb1ELb0ELb1ELb1ELb0ELb1ELb1EEENS1_21CollectiveEpilogueFwdINS6_IJS8_SA_S9_EEENS6_IJNS7_ILi1EEESI_SI_EEESC_SE_Li256ELb1ELb1ELb1ELb0EEENS1_36VarlenDynamicPersistentTileSchedulerILi128ELi64ELi256ELi256ELb1ELb1ELb0ELb1ELb0ELb1EEEEEEEEEvNT_6ParamsE:
        .type           _ZN7cutlass13device_kernelIN5flash19enable_sm80_to_sm89INS1_16FlashAttnFwdSm80INS1_25CollectiveMainloopFwdSm80ILi8ELi1ELb0EN4cute5tupleIJNS5_1CILi128EEENS7_ILi64EEENS7_ILi192EEEEEELi192ENS_6half_tEfNS_4arch4Sm80ELb0ELb1ELb0ELb1ELb1ELb0ELb1ELb1EEENS1_21CollectiveEpilogueFwdINS6_IJS8_SA_S9_EEENS6_IJNS7_ILi1EEESI_SI_EEESC_SE_Li256ELb1ELb1ELb1ELb0EEENS1_36VarlenDynamicPersistentTileSchedulerILi128ELi64ELi256ELi256ELb1ELb1ELb0ELb1ELb0ELb1EEEEEEEEEvNT_6ParamsE,@function
        .size           _ZN7cutlass13device_kernelIN5flash19enable_sm80_to_sm89INS1_16FlashAttnFwdSm80INS1_25CollectiveMainloopFwdSm80ILi8ELi1ELb0EN4cute5tupleIJNS5_1CILi128EEENS7_ILi64EEENS7_ILi192EEEEEELi192ENS_6half_tEfNS_4arch4Sm80ELb0ELb1ELb0ELb1ELb1ELb0ELb1ELb1EEENS1_21CollectiveEpilogueFwdINS6_IJS8_SA_S9_EEENS6_IJNS7_ILi1EEESI_SI_EEESC_SE_Li256ELb1ELb1ELb1ELb0EEENS1_36VarlenDynamicPersistentTileSchedulerILi128ELi64ELi256ELi256ELb1ELb1ELb0ELb1ELb0ELb1EEEEEEEEEvNT_6ParamsE,(.L_x_22 - _ZN7cutlass13device_kernelIN5flash19enable_sm80_to_sm89INS1_16FlashAttnFwdSm80INS1_25CollectiveMainloopFwdSm80ILi8ELi1ELb0EN4cute5tupleIJNS5_1CILi128EEENS7_ILi64EEENS7_ILi192EEEEEELi192ENS_6half_tEfNS_4arch4Sm80ELb0ELb1ELb0ELb1ELb1ELb0ELb1ELb1EEENS1_21CollectiveEpilogueFwdINS6_IJS8_SA_S9_EEENS6_IJNS7_ILi1EEESI_SI_EEESC_SE_Li256ELb1ELb1ELb1ELb0EEENS1_36VarlenDynamicPersistentTileSchedulerILi128ELi64ELi256ELi256ELb1ELb1ELb0ELb1ELb0ELb1EEEEEEEEEvNT_6ParamsE)
        .other          _ZN7cutlass13device_kernelIN5flash19enable_sm80_to_sm89INS1_16FlashAttnFwdSm80INS1_25CollectiveMainloopFwdSm80ILi8ELi1ELb0EN4cute5tupleIJNS5_1CILi128EEENS7_ILi64EEENS7_ILi192EEEEEELi192ENS_6half_tEfNS_4arch4Sm80ELb0ELb1ELb0ELb1ELb1ELb0ELb1ELb1EEENS1_21CollectiveEpilogueFwdINS6_IJS8_SA_S9_EEENS6_IJNS7_ILi1EEESI_SI_EEESC_SE_Li256ELb1ELb1ELb1ELb0EEENS1_36VarlenDynamicPersistentTileSchedulerILi128ELi64ELi256ELi256ELb1ELb1ELb0ELb1ELb0ELb1EEEEEEEEEvNT_6ParamsE,@"STO_CUDA_ENTRY STV_DEFAULT"
_ZN7cutlass13device_kernelIN5flash19enable_sm80_to_sm89INS1_16FlashAttnFwdSm80INS1_25CollectiveMainloopFwdSm80ILi8ELi1ELb0EN4cute5tupleIJNS5_1CILi128EEENS7_ILi64EEENS7_ILi192EEEEEELi192ENS_6half_tEfNS_4arch4Sm80ELb0ELb1ELb0ELb1ELb1ELb0ELb1ELb1EEENS1_21CollectiveEpilogueFwdINS6_IJS8_SA_S9_EEENS6_IJNS7_ILi1EEESI_SI_EEESC_SE_Li256ELb1ELb1ELb1ELb0EEENS1_36VarlenDynamicPersistentTileSchedulerILi128ELi64ELi256ELi256ELb1ELb1ELb0ELb1ELb0ELb1EEEEEEEEEvNT_6ParamsE:
[----:B------:R-:W-:Y:S01]  /*0000*/  LDC R1, c[0x0][0x28] ;  /* 0x00000a00ff017b82 */ /* 0x000fe20000000800 */
[----:B------:R-:W-:Y:S05]  /*0010*/  EXIT ;  /* 0x000000000000794d */ /* 0x000fea0003800000 */
.L_x_4:
        /* <DEDUP_REMOVED lines=14> */
.L_x_22:


//--------------------- .text._ZN7cutlass13device_kernelIN5flash19enable_sm80_to_sm89INS1_16FlashAttnFwdSm80INS1_25CollectiveMainloopFwdSm80ILi8ELi1ELb0EN4cute5tupleIJNS5_1CILi128EEENS7_ILi64EEENS7_ILi192EEEEEELi192ENS_6half_tEfNS_4arch4Sm80ELb0ELb1ELb0ELb1ELb1ELb1ELb1ELb1EEENS1_21CollectiveEpilogueFwdINS6_IJS8_SA_S9_EEENS6_IJNS7_ILi1EEESI_SI_EEESC_SE_Li256ELb1ELb1ELb1ELb0EEENS1_36VarlenDynamicPersistentTileSchedulerILi128ELi64ELi256ELi256ELb1ELb1ELb0ELb1ELb0ELb1EEEEEEEEEvNT_6ParamsE --------------------------
	.section	.text._ZN7cutlass13device_kernelIN5flash19enable_sm80_to_sm89INS1_16FlashAttnFwdSm80INS1_25CollectiveMainloopFwdSm80ILi8ELi1ELb0EN4cute5tupleIJNS5_1CILi128EEENS7_ILi64EEENS7_ILi192EEEEEELi192ENS_6half_tEfNS_4arch4Sm80ELb0ELb1ELb0ELb1ELb1ELb1ELb1ELb1EEENS1_21CollectiveEpilogueFwdINS6_IJS8_SA_S9_EEENS6_IJNS7_ILi1EEESI_SI_EEESC_SE_Li256ELb1ELb1ELb1ELb0EEENS1_36VarlenDynamicPersistentTileSchedulerILi128ELi64ELi256ELi256ELb1ELb1ELb0ELb1ELb0ELb1EEEEEEEEEvNT_6ParamsE,"ax",@progbits
	.align	128
.text._ZN7cutlass13device_kernelIN5flash19enable_sm80_to_sm89INS1_16FlashAttnFwdSm80INS1_25CollectiveMainloopFwdSm80ILi8ELi1ELb0EN4cute5tupleIJNS5_1CILi128EEENS7_ILi64EEENS7_ILi192EEEEEELi192ENS_6half_tEfNS_4arch4Sm80ELb0ELb1ELb0ELb1ELb1ELb1ELb1ELb1EEENS1_21CollectiveEpilogueFwdINS6_IJS8_SA_S9_EEENS6_IJNS7_ILi1EEESI_SI_EEESC_SE_Li256ELb1ELb1ELb1ELb0EEENS1_36VarlenDynamicPersistentTileSchedulerILi128ELi64ELi256ELi256ELb1ELb1ELb0ELb1ELb0ELb1EEEEEEEEEvNT_6ParamsE:
        .type           _ZN7cutlass13device_kernelIN5flash19enable_sm80_to_sm89INS1_16FlashAttnFwdSm80INS1_25CollectiveMainloopFwdSm80ILi8ELi1ELb0EN4cute5tupleIJNS5_1CILi128EEENS7_ILi64EEENS7_ILi192EEEEEELi192ENS_6half_tEfNS_4arch4Sm80ELb0ELb1ELb0ELb1ELb1ELb1ELb1ELb1EEENS1_21CollectiveEpilogueFwdINS6_IJS8_SA_S9_EEENS6_IJNS7_ILi1EEESI_SI_EEESC_SE_Li256ELb1ELb1ELb1ELb0EEENS1_36VarlenDynamicPersistentTileSchedulerILi128ELi64ELi256ELi256ELb1ELb1ELb0ELb1ELb0ELb1EEEEEEEEEvNT_6ParamsE,@function
        .size           _ZN7cutlass13device_kernelIN5flash19enable_sm80_to_sm89INS1_16FlashAttnFwdSm80INS1_25CollectiveMainloopFwdSm80ILi8ELi1ELb0EN4cute5tupleIJNS5_1CILi128EEENS7_ILi64EEENS7_ILi192EEEEEELi192ENS_6half_tEfNS_4arch4Sm80ELb0ELb1ELb0ELb1ELb1ELb1ELb1ELb1EEENS1_21CollectiveEpilogueFwdINS6_IJS8_SA_S9_EEENS6_IJNS7_ILi1EEESI_SI_EEESC_SE_Li256ELb1ELb1ELb1ELb0EEENS1_36VarlenDynamicPersistentTileSchedulerILi128ELi64ELi256ELi256ELb1ELb1ELb0ELb1ELb0ELb1EEEEEEEEEvNT_6ParamsE,(.L_x_23 - _ZN7cutlass13device_kernelIN5flash19enable_sm80_to_sm89INS1_16FlashAttnFwdSm80INS1_25CollectiveMainloopFwdSm80ILi8ELi1ELb0EN4cute5tupleIJNS5_1CILi128EEENS7_ILi64EEENS7_ILi192EEEEEELi192ENS_6half_tEfNS_4arch4Sm80ELb0ELb1ELb0ELb1ELb1ELb1ELb1ELb1EEENS1_21CollectiveEpilogueFwdINS6_IJS8_SA_S9_EEENS6_IJNS7_ILi1EEESI_SI_EEESC_SE_Li256ELb1ELb1ELb1ELb0EEENS1_36VarlenDynamicPersistentTileSchedulerILi128ELi64ELi256ELi256ELb1ELb1ELb0ELb1ELb0ELb1EEEEEEEEEvNT_6ParamsE)
        .other          _ZN7cutlass13device_kernelIN5flash19enable_sm80_to_sm89INS1_16FlashAttnFwdSm80INS1_25CollectiveMainloopFwdSm80ILi8ELi1ELb0EN4cute5tupleIJNS5_1CILi128EEENS7_ILi64EEENS7_ILi192EEEEEELi192ENS_6half_tEfNS_4arch4Sm80ELb0ELb1ELb0ELb1ELb1ELb1ELb1ELb1EEENS1_21CollectiveEpilogueFwdINS6_IJS8_SA_S9_EEENS6_IJNS7_ILi1EEESI_SI_EEESC_SE_Li256ELb1ELb1ELb1ELb0EEENS1_36VarlenDynamicPersistentTileSchedulerILi128ELi64ELi256ELi256ELb1ELb1ELb0ELb1ELb0ELb1EEEEEEEEEvNT_6ParamsE,@"STO_CUDA_ENTRY STV_DEFAULT"
_ZN7cutlass13device_kernelIN5flash19enable_sm80_to_sm89INS1_16FlashAttnFwdSm80INS1_25CollectiveMainloopFwdSm80ILi8ELi1ELb0EN4cute5tupleIJNS5_1CILi128EEENS7_ILi64EEENS7_ILi192EEEEEELi192ENS_6half_tEfNS_4arch4Sm80ELb0ELb1ELb0ELb1ELb1ELb1ELb1ELb1EEENS1_21CollectiveEpilogueFwdINS6_IJS8_SA_S9_EEENS6_IJNS7_ILi1EEESI_SI_EEESC_SE_Li256ELb1ELb1ELb1ELb0EEENS1_36VarlenDynamicPersistentTileSchedulerILi128ELi64ELi256ELi256ELb1ELb1ELb0ELb1ELb0ELb1EEEEEEEEEvNT_6ParamsE:
[----:B------:R-:W-:Y:S01]  /*0000*/  LDC R1, c[0x0][0x28] ;  /* 0x00000a00ff017b82 */ /* 0x000fe20000000800 */
[----:B------:R-:W-:Y:S05]  /*0010*/  EXIT ;  /* 0x000000000000794d */ /* 0x000fea0003800000 */
.L_x_5:
        /* <DEDUP_REMOVED lines=14> */
.L_x_23:


//--------------------- .text._ZN7cutlass13device_kernelIN5flash19enable_sm80_to_sm89INS1_16FlashAttnFwdSm80INS1_25CollectiveMainloopFwdSm80ILi8ELi1ELb0EN4cute5tupleIJNS5_1CILi128EEENS7_ILi64EEENS7_ILi192EEEEEELi192ENS_6half_tEfNS_4arch4Sm80ELb1ELb0ELb0ELb0ELb1ELb0ELb1ELb1EEENS1_21CollectiveEpilogueFwdINS6_IJS8_SA_S9_EEENS6_IJNS7_ILi1EEESI_SI_EEESC_SE_Li256ELb0ELb1ELb1ELb0EEENS1_30DynamicPersistentTileSchedulerILi256ELi256ELb1ELb1ELb0EEEEEEEEEvNT_6ParamsE --------------------------
	.section	.text._ZN7cutlass13device_kernelIN5flash19enable_sm80_to_sm89INS1_16FlashAttnFwdSm80INS1_25CollectiveMainloopFwdSm80ILi8ELi1ELb0EN4cute5tupleIJNS5_1CILi128EEENS7_ILi64EEENS7_ILi192EEEEEELi192ENS_6half_tEfNS_4arch4Sm80ELb1ELb0ELb0ELb0ELb1ELb0ELb1ELb1EEENS1_21CollectiveEpilogueFwdINS6_IJS8_SA_S9_EEENS6_IJNS7_ILi1EEESI_SI_EEESC_SE_Li256ELb0ELb1ELb1ELb0EEENS1_30DynamicPersistentTileSchedulerILi256ELi256ELb1ELb1ELb0EEEEEEEEEvNT_6ParamsE,"ax",@progbits
	.align	128
.text._ZN7cutlass13device_kernelIN5flash19enable_sm80_to_sm89INS1_16FlashAttnFwdSm80INS1_25CollectiveMainloopFwdSm80ILi8ELi1ELb0EN4cute5tupleIJNS5_1CILi128EEENS7_ILi64EEENS7_ILi192EEEEEELi192ENS_6half_tEfNS_4arch4Sm80ELb1ELb0ELb0ELb0ELb1ELb0ELb1ELb1EEENS1_21CollectiveEpilogueFwdINS6_IJS8_SA_S9_EEENS6_IJNS7_ILi1EEESI_SI_EEESC_SE_Li256ELb0ELb1ELb1ELb0EEENS1_30DynamicPersistentTileSchedulerILi256ELi256ELb1ELb1ELb0EEEEEEEEEvNT_6ParamsE:
        .type           _ZN7cutlass13device_kernelIN5flash19enable_sm80_to_sm89INS1_16FlashAttnFwdSm80INS1_25CollectiveMainloopFwdSm80ILi8ELi1ELb0EN4cute5tupleIJNS5_1CILi128EEENS7_ILi64EEENS7_ILi192EEEEEELi192ENS_6half_tEfNS_4arch4Sm80ELb1ELb0ELb0ELb0ELb1ELb0ELb1ELb1EEENS1_21CollectiveEpilogueFwdINS6_IJS8_SA_S9_EEENS6_IJNS7_ILi1EEESI_SI_EEESC_SE_Li256ELb0ELb1ELb1ELb0EEENS1_30DynamicPersistentTileSchedulerILi256ELi256ELb1ELb1ELb0EEEEEEEEEvNT_6ParamsE,@function
        .size           _ZN7cutlass13device_kernelIN5flash19enable_sm80_to_sm89INS1_16FlashAttnFwdSm80INS1_25CollectiveMainloopFwdSm80ILi8ELi1ELb0EN4cute5tupleIJNS5_1CILi128EEENS7_ILi64EEENS7_ILi192EEEEEELi192ENS_6half_tEfNS_4arch4Sm80ELb1ELb0ELb0ELb0ELb1ELb0ELb1ELb1EEENS1_21CollectiveEpilogueFwdINS6_IJS8_SA_S9_EEENS6_IJNS7_ILi1EEESI_SI_EEESC_SE_Li256ELb0ELb1ELb1ELb0EEENS1_30DynamicPersistentTileSchedulerILi256ELi256ELb1ELb1ELb0EEEEEEEEEvNT_6ParamsE,(.L_x_24 - _ZN7cutlass13device_kernelIN5flash19enable_sm80_to_sm89INS1_16FlashAttnFwdSm80INS1_25CollectiveMainloopFwdSm80ILi8ELi1ELb0EN4cute5tupleIJNS5_1CILi128EEENS7_ILi64EEENS7_ILi192EEEEEELi192ENS_6half_tEfNS_4arch4Sm80ELb1ELb0ELb0ELb0ELb1ELb0ELb1ELb1EEENS1_21CollectiveEpilogueFwdINS6_IJS8_SA_S9_EEENS6_IJNS7_ILi1EEESI_SI_EEESC_SE_Li256ELb0ELb1ELb1ELb0EEENS1_30DynamicPersistentTileSchedulerILi256ELi256ELb1ELb1ELb0EEEEEEEEEvNT_6ParamsE)
        .other          _ZN7cutlass13device_kernelIN5flash19enable_sm80_to_sm89INS1_16FlashAttnFwdSm80INS1_25CollectiveMainloopFwdSm80ILi8ELi1ELb0EN4cute5tupleIJNS5_1CILi128EEENS7_ILi64EEENS7_ILi192EEEEEELi192ENS_6half_tEfNS_4arch4Sm80ELb1ELb0ELb0ELb0ELb1ELb0ELb1ELb1EEENS1_21CollectiveEpilogueFwdINS6_IJS8_SA_S9_EEENS6_IJNS7_ILi1EEESI_SI_EEESC_SE_Li256ELb0ELb1ELb1ELb0EEENS1_30DynamicPersistentTileSchedulerILi256ELi256ELb1ELb1ELb0EEEEEEEEEvNT_6ParamsE,@"STO_CUDA_ENTRY STV_DEFAULT"
_ZN7cutlass13device_kernelIN5flash19enable_sm80_to_sm89INS1_16FlashAttnFwdSm80INS1_25CollectiveMainloopFwdSm80ILi8ELi1ELb0EN4cute5tupleIJNS5_1CILi128EEENS7_ILi64EEENS7_ILi192EEEEEELi192ENS_6half_tEfNS_4arch4Sm80ELb1ELb0ELb0ELb0ELb1ELb0ELb1ELb1EEENS1_21CollectiveEpilogueFwdINS6_IJS8_SA_S9_EEENS6_IJNS7_ILi1EEESI_SI_EEESC_SE_Li256ELb0ELb1ELb1ELb0EEENS1_30DynamicPersistentTileSchedulerILi256ELi256ELb1ELb1ELb0EEEEEEEEEvNT_6ParamsE:
[----:B------:R-:W-:Y:S01]  /*0000*/  LDC R1, c[0x0][0x28] ;  /* 0x00000a00ff017b82 */ /* 0x000fe20000000800 */
[----:B------:R-:W-:Y:S05]  /*0010*/  EXIT ;  /* 0x000000000000794d */ /* 0x000fea0003800000 */
.L_x_6:
        /* <DEDUP_REMOVED lines=14> */
.L_x_24:


//--------------------- .text._ZN7cutlass13device_kernelIN5flash19enable_sm80_to_sm89INS1_16FlashAttnFwdSm80INS1_25CollectiveMainloopFwdSm80ILi8ELi1ELb0EN4cute5tupleIJNS5_1CILi128EEENS7_ILi64EEENS7_ILi192EEEEEELi192ENS_6half_tEfNS_4arch4Sm80ELb1ELb0ELb0ELb1ELb1ELb0ELb1ELb1EEENS1_21CollectiveEpilogueFwdINS6_IJS8_SA_S9_EEENS6_IJNS7_ILi1EEESI_SI_EEESC_SE_Li256ELb1ELb1ELb1ELb0EEENS1_36VarlenDynamicPersistentTileSchedulerILi128ELi64ELi256ELi256ELb1ELb1ELb0ELb1ELb1ELb1EEEEEEEEEvNT_6ParamsE --------------------------
	.section	.text._ZN7cutlass13device_kernelIN5flash19enable_sm80_to_sm89INS1_16FlashAttnFwdSm80INS1_25CollectiveMainloopFwdSm80ILi8ELi1ELb0EN4cute5tupleIJNS5_1CILi128EEENS7_ILi64EEENS7_ILi192EEEEEELi192ENS_6half_tEfNS_4arch4Sm80ELb1ELb0ELb0ELb1ELb1ELb0ELb1ELb1EEENS1_21CollectiveEpilogueFwdINS6_IJS8_SA_S9_EEENS6_IJNS7_ILi1EEESI_SI_EEESC_SE_Li256ELb1ELb1ELb1ELb0EEENS1_36VarlenDynamicPersistentTileSchedulerILi128ELi64ELi256ELi256ELb1ELb1ELb0ELb1ELb1ELb1EEEEEEEEEvNT_6ParamsE,"ax",@progbits
	.align	128
.text._ZN7cutlass13device_kernelIN5flash19enable_sm80_to_sm89INS1_16FlashAttnFwdSm80INS1_25CollectiveMainloopFwdSm80ILi8ELi1ELb0EN4cute5tupleIJNS5_1CILi128EEENS7_ILi64EEENS7_ILi192EEEEEELi192ENS_6half_tEfNS_4arch4Sm80ELb1ELb0ELb0ELb1ELb1ELb0ELb1ELb1EEENS1_21CollectiveEpilogueFwdINS6_IJS8_SA_S9_EEENS6_IJNS7_ILi1EEESI_SI_EEESC_SE_Li256ELb1ELb1ELb1ELb0EEENS1_36VarlenDynamicPersistentTileSchedulerILi128ELi64ELi256ELi256ELb1ELb1ELb0ELb1ELb1ELb1EEEEEEEEEvNT_6ParamsE:
        .type           _ZN7cutlass13device_kernelIN5flash19enable_sm80_to_sm89INS1_16FlashAttnFwdSm80INS1_25CollectiveMainloopFwdSm80ILi8ELi1ELb0EN4cute5tupleIJNS5_1CILi128EEENS7_ILi64EEENS7_ILi192EEEEEELi192ENS_6half_tEfNS_4arch4Sm80ELb1ELb0ELb0ELb1ELb1ELb0ELb1ELb1EEENS1_21CollectiveEpilogueFwdINS6_IJS8_SA_S9_EEENS6_IJNS7_ILi1EEESI_SI_EEESC_SE_Li256ELb1ELb1ELb1ELb0EEENS1_36VarlenDynamicPersistentTileSchedulerILi128ELi64ELi256ELi256ELb1ELb1ELb0ELb1ELb1ELb1EEEEEEEEEvNT_6ParamsE,@function
        .size           _ZN7cutlass13device_kernelIN5flash19enable_sm80_to_sm89INS1_16FlashAttnFwdSm80INS1_25CollectiveMainloopFwdSm80ILi8ELi1ELb0EN4cute5tupleIJNS5_1CILi128EEENS7_ILi64EEENS7_ILi192EEEEEELi192ENS_6half_tEfNS_4arch4Sm80ELb1ELb0ELb0ELb1ELb1ELb0ELb1ELb1EEENS1_21CollectiveEpilogueFwdINS6_IJS8_SA_S9_EEENS6_IJNS7_ILi1EEESI_SI_EEESC_SE_Li256ELb1ELb1ELb1ELb0EEENS1_36VarlenDynamicPersistentTileSchedulerILi128ELi64ELi256ELi256ELb1ELb1ELb0ELb1ELb1ELb1EEEEEEEEEvNT_6ParamsE,(.L_x_25 - _ZN7cutlass13device_kernelIN5flash19enable_sm80_to_sm89INS1_16FlashAttnFwdSm80INS1_25CollectiveMainloopFwdSm80ILi8ELi1ELb0EN4cute5tupleIJNS5_1CILi128EEENS7_ILi64EEENS7_ILi192EEEEEELi192ENS_6half_tEfNS_4arch4Sm80ELb1ELb0ELb0ELb1ELb1ELb0ELb1ELb1EEENS1_21CollectiveEpilogueFwdINS6_IJS8_SA_S9_EEENS6_IJNS7_ILi1EEESI_SI_EEESC_SE_Li256ELb1ELb1ELb1ELb0EEENS1_36VarlenDynamicPersistentTileSchedulerILi128ELi64ELi256ELi256ELb1ELb1ELb0ELb1ELb1ELb1EEEEEEEEEvNT_6ParamsE)
        .other          _ZN7cutlass13device_kernelIN5flash19enable_sm80_to_sm89INS1_16FlashAttnFwdSm80INS1_25CollectiveMainloopFwdSm80ILi8ELi1ELb0EN4cute5tupleIJNS5_1CILi128EEENS7_ILi64EEENS7_ILi192EEEEEELi192ENS_6half_tEfNS_4arch4Sm80ELb1ELb0ELb0ELb1ELb1ELb0ELb1ELb1EEENS1_21CollectiveEpilogueFwdINS6_IJS8_SA_S9_EEENS6_IJNS7_ILi1EEESI_SI_EEESC_SE_Li256ELb1ELb1ELb1ELb0EEENS1_36VarlenDynamicPersistentTileSchedulerILi128ELi64ELi256ELi256ELb1ELb1ELb0ELb1ELb1ELb1EEEEEEEEEvNT_6ParamsE,@"STO_CUDA_ENTRY STV_DEFAULT"
_ZN7cutlass13device_kernelIN5flash19enable_sm80_to_sm89INS1_16FlashAttnFwdSm80INS1_25CollectiveMainloopFwdSm80ILi8ELi1ELb0EN4cute5tupleIJNS5_1CILi128EEENS7_ILi64EEENS7_ILi192EEEEEELi192ENS_6half_tEfNS_4arch4Sm80ELb1ELb0ELb0ELb1ELb1ELb0ELb1ELb1EEENS1_21CollectiveEpilogueFwdINS6_IJS8_SA_S9_EEENS6_IJNS7_ILi1EEESI_SI_EEESC_SE_Li256ELb1ELb1ELb1ELb0EEENS1_36VarlenDynamicPersistentTileSchedulerILi128ELi64ELi256ELi256ELb1ELb1ELb0ELb1ELb1ELb1EEEEEEEEEvNT_6ParamsE:
[----:B------:R-:W-:Y:S01]  /*0000*/  LDC R1, c[0x0][0x28] ;  /* 0x00000a00ff017b82 */ /* 0x000fe20000000800 */
[----:B------:R-:W-:Y:S05]  /*0010*/  EXIT ;  /* 0x000000000000794d */ /* 0x000fea0003800000 */
.L_x_7:
        /* <DEDUP_REMOVED lines=14> */
.L_x_25:


//--------------------- .text._ZN7cutlass13device_kernelIN5flash19enable_sm80_to_sm89INS1_16FlashAttnFwdSm80INS1_25CollectiveMainloopFwdSm80ILi8ELi1ELb0EN4cute5tupleIJNS5_1CILi128EEENS7_ILi64EEENS7_ILi192EEEEEELi192ENS_6half_tEfNS_4arch4Sm80ELb1ELb0ELb0ELb1ELb1ELb1ELb1ELb1EEENS1_21CollectiveEpilogueFwdINS6_IJS8_SA_S9_EEENS6_IJNS7_ILi1EEESI_SI_EEESC_SE_Li256ELb1ELb1ELb1ELb0EEENS1_36VarlenDynamicPersistentTileSchedulerILi128ELi64ELi256ELi256ELb1ELb1ELb0ELb1ELb1ELb1EEEEEEEEEvNT_6ParamsE --------------------------
	.section	.text._ZN7cutlass13device_kernelIN5flash19enable_sm80_to_sm89INS1_16FlashAttnFwdSm80INS1_25CollectiveMainloopFwdSm80ILi8ELi1ELb0EN4cute5tupleIJNS5_1CILi128EEENS7_ILi64EEENS7_ILi192EEEEEELi192ENS_6half_tEfNS_4arch4Sm80ELb1ELb0ELb0ELb1ELb1ELb1ELb1ELb1EEENS1_21CollectiveEpilogueFwdINS6_IJS8_SA_S9_EEENS6_IJNS7_ILi1EEESI_SI_EEESC_SE_Li256ELb1ELb1ELb1ELb0EEENS1_36VarlenDynamicPersistentTileSchedulerILi128ELi64ELi256ELi256ELb1ELb1ELb0ELb1ELb1ELb1EEEEEEEEEvNT_6ParamsE,"ax",@progbits
	.align	128
.text._ZN7cutlass13device_kernelIN5flash19enable_sm80_to_sm89INS1_16FlashAttnFwdSm80INS1_25CollectiveMainloopFwdSm80ILi8ELi1ELb0EN4cute5tupleIJNS5_1CILi128EEENS7_ILi64EEENS7_ILi192EEEEEELi192ENS_6half_tEfNS_4arch4Sm80ELb1ELb0ELb0ELb1ELb1ELb1ELb1ELb1EEENS1_21CollectiveEpilogueFwdINS6_IJS8_SA_S9_EEENS6_IJNS7_ILi1EEESI_SI_EEESC_SE_Li256ELb1ELb1ELb1ELb0EEENS1_36VarlenDynamicPersistentTileSchedulerILi128ELi64ELi256ELi256ELb1ELb1ELb0ELb1ELb1ELb1EEEEEEEEEvNT_6ParamsE:
        .type           _ZN7cutlass13device_kernelIN5flash19enable_sm80_to_sm89INS1_16FlashAttnFwdSm80INS1_25CollectiveMainloopFwdSm80ILi8ELi1ELb0EN4cute5tupleIJNS5_1CILi128EEENS7_ILi64EEENS7_ILi192EEEEEELi192ENS_6half_tEfNS_4arch4Sm80ELb1ELb0ELb0ELb1ELb1ELb1ELb1ELb1EEENS1_21CollectiveEpilogueFwdINS6_IJS8_SA_S9_EEENS6_IJNS7_ILi1EEESI_SI_EEESC_SE_Li256ELb1ELb1ELb1ELb0EEENS1_36VarlenDynamicPersistentTileSchedulerILi128ELi64ELi256ELi256ELb1ELb1ELb0ELb1ELb1ELb1EEEEEEEEEvNT_6ParamsE,@function
        .size           _ZN7cutlass13device_kernelIN5flash19enable_sm80_to_sm89INS1_16FlashAttnFwdSm80INS1_25CollectiveMainloopFwdSm80ILi8ELi1ELb0EN4cute5tupleIJNS5_1CILi128EEENS7_ILi64EEENS7_ILi192EEEEEELi192ENS_6half_tEfNS_4arch4Sm80ELb1ELb0ELb0ELb1ELb1ELb1ELb1ELb1EEENS1_21CollectiveEpilogueFwdINS6_IJS8_SA_S9_EEENS6_IJNS7_ILi1EEESI_SI_EEESC_SE_Li256ELb1ELb1ELb1ELb0EEENS1_36VarlenDynamicPersistentTileSchedulerILi128ELi64ELi256ELi256ELb1ELb1ELb0ELb1ELb1ELb1EEEEEEEEEvNT_6ParamsE,(.L_x_26 - _ZN7cutlass13device_kernelIN5flash19enable_sm80_to_sm89INS1_16FlashAttnFwdSm80INS1_25CollectiveMainloopFwdSm80ILi8ELi1ELb0EN4cute5tupleIJNS5_1CILi128EEENS7_ILi64EEENS7_ILi192EEEEEELi192ENS_6half_tEfNS_4arch4Sm80ELb1ELb0ELb0ELb1ELb1ELb1ELb1ELb1EEENS1_21CollectiveEpilogueFwdINS6_IJS8_SA_S9_EEENS6_IJNS7_ILi1EEESI_SI_EEESC_SE_Li256ELb1ELb1ELb1ELb0EEENS1_36VarlenDynamicPersistentTileSchedulerILi128ELi64ELi256ELi256ELb1ELb1ELb0ELb1ELb1ELb1EEEEEEEEEvNT_6ParamsE)
        .other          _ZN7cutlass13device_kernelIN5flash19enable_sm80_to_sm89INS1_16FlashAttnFwdSm80INS1_25CollectiveMainloopFwdSm80ILi8ELi1ELb0EN4cute5tupleIJNS5_1CILi128EEENS7_ILi64EEENS7_ILi192EEEEEELi192ENS_6half_tEfNS_4arch4Sm80ELb1ELb0ELb0ELb1ELb1ELb1ELb1ELb1EEENS1_21CollectiveEpilogueFwdINS6_IJS8_SA_S9_EEENS6_IJNS7_ILi1EEESI_SI_EEESC_SE_Li256ELb1ELb1ELb1ELb0EEENS1_36VarlenDynamicPersistentTileSchedulerILi128ELi64ELi256ELi256ELb1ELb1ELb0ELb1ELb1ELb1EEEEEEEEEvNT_6ParamsE,@"STO_CUDA_ENTRY STV_DEFAULT"
_ZN7cutlass13device_kernelIN5flash19enable_sm80_to_sm89INS1_16FlashAttnFwdSm80INS1_25CollectiveMainloopFwdSm80ILi8ELi1ELb0EN4cute5tupleIJNS5_1CILi128EEENS7_ILi64EEENS7_ILi192EEEEEELi192ENS_6half_tEfNS_4arch4Sm80ELb1ELb0ELb0ELb1ELb1ELb1ELb1ELb1EEENS1_21CollectiveEpilogueFwdINS6_IJS8_SA_S9_EEENS6_IJNS7_ILi1EEESI_SI_EEESC_SE_Li256ELb1ELb1ELb1ELb0EEENS1_36VarlenDynamicPersistentTileSchedulerILi128ELi64ELi256ELi256ELb1ELb1ELb0ELb1ELb1ELb1EEEEEEEEEvNT_6ParamsE:
[----:B------:R-:W-:Y:S01]  /*0000*/  LDC R1, c[0x0][0x28] ;  /* 0x00000a00ff017b82 */ /* 0x000fe20000000800 */
[----:B------:R-:W-:Y:S05]  /*0010*/  EXIT ;  /* 0x000000000000794d */ /* 0x000fea0003800000 */
.L_x_8:
        /* <DEDUP_REMOVED lines=14> */
.L_x_26:


//--------------------- .text._ZN7cutlass13device_kernelIN5flash19enable_sm80_to_sm89INS1_16FlashAttnFwdSm80INS1_25CollectiveMainloopFwdSm80ILi8ELi2ELb0EN4cute5tupleIJNS5_1CILi128EEENS7_ILi64EEENS7_ILi192EEEEEELi192ENS_6half_tEfNS_4arch4Sm80ELb0ELb0ELb0ELb0ELb1ELb0ELb1ELb1EEENS1_21CollectiveEpilogueFwdINS6_IJS8_SA_S9_EEENS6_IJNS7_ILi1EEESI_SI_EEESC_SE_Li256ELb0ELb1ELb1ELb0EEENS1_19SingleTileSchedulerILb0ELb1ELb1ELi128EEEEEEEEEvNT_6ParamsE --------------------------
	.section	.text._ZN7cutlass13device_kernelIN5flash19enable_sm80_to_sm89INS1_16FlashAttnFwdSm80INS1_25CollectiveMainloopFwdSm80ILi8ELi2ELb0EN4cute5tupleIJNS5_1CILi128EEENS7_ILi64EEENS7_ILi192EEEEEELi192ENS_6half_tEfNS_4arch4Sm80ELb0ELb0ELb0ELb0ELb1ELb0ELb1ELb1EEENS1_21CollectiveEpilogueFwdINS6_IJS8_SA_S9_EEENS6_IJNS7_ILi1EEESI_SI_EEESC_SE_Li256ELb0ELb1ELb1ELb0EEENS1_19SingleTileSchedulerILb0ELb1ELb1ELi128EEEEEEEEEvNT_6ParamsE,"ax",@progbits
	.align	128
.text._ZN7cutlass13device_kernelIN5flash19enable_sm80_to_sm89INS1_16FlashAttnFwdSm80INS1_25CollectiveMainloopFwdSm80ILi8ELi2ELb0EN4cute5tupleIJNS5_1CILi128EEENS7_ILi64EEENS7_ILi192EEEEEELi192ENS_6half_tEfNS_4arch4Sm80ELb0ELb0ELb0ELb0ELb1ELb0ELb1ELb1EEENS1_21CollectiveEpilogueFwdINS6_IJS8_SA_S9_EEENS6_IJNS7_ILi1EEESI_SI_EEESC_SE_Li256ELb0ELb1ELb1ELb0EEENS1_19SingleTileSchedulerILb0ELb1ELb1ELi128EEEEEEEEEvNT_6ParamsE:
        .type           _ZN7cutlass13device_kernelIN5flash19enable_sm80_to_sm89INS1_16FlashAttnFwdSm80INS1_25CollectiveMainloopFwdSm80ILi8ELi2ELb0EN4cute5tupleIJNS5_1CILi128EEENS7_ILi64EEENS7_ILi192EEEEEELi192ENS_6half_tEfNS_4arch4Sm80ELb0ELb0ELb0ELb0ELb1ELb0ELb1ELb1EEENS1_21CollectiveEpilogueFwdINS6_IJS8_SA_S9_EEENS6_IJNS7_ILi1EEESI_SI_EEESC_SE_Li256ELb0ELb1ELb1ELb0EEENS1_19SingleTileSchedulerILb0ELb1ELb1ELi128EEEEEEEEEvNT_6ParamsE,@function
        .size           _ZN7cutlass13device_kernelIN5flash19enable_sm80_to_sm89INS1_16FlashAttnFwdSm80INS1_25CollectiveMainloopFwdSm80ILi8ELi2ELb0EN4cute5tupleIJNS5_1CILi128EEENS7_ILi64EEENS7_ILi192EEEEEELi192ENS_6half_tEfNS_4arch4Sm80ELb0ELb0ELb0ELb0ELb1ELb0ELb1ELb1EEENS1_21CollectiveEpilogueFwdINS6_IJS8_SA_S9_EEENS6_IJNS7_ILi1EEESI_SI_EEESC_SE_Li256ELb0ELb1ELb1ELb0EEENS1_19SingleTileSchedulerILb0ELb1ELb1ELi128EEEEEEEEEvNT_6ParamsE,(.L_x_27 - _ZN7cutlass13device_kernelIN5flash19enable_sm80_to_sm89INS1_16FlashAttnFwdSm80INS1_25CollectiveMainloopFwdSm80ILi8ELi2ELb0EN4cute5tupleIJNS5_1CILi128EEENS7_ILi64EEENS7_ILi192EEEEEELi192ENS_6half_tEfNS_4arch4Sm80ELb0ELb0ELb0ELb0ELb1ELb0ELb1ELb1EEENS1_21CollectiveEpilogueFwdINS6_IJS8_SA_S9_EEENS6_IJNS7_ILi1EEESI_SI_EEESC_SE_Li256ELb0ELb1ELb1ELb0EEENS1_19SingleTileSchedulerILb0ELb1ELb1ELi128EEEEEEEEEvNT_6ParamsE)
        .other          _ZN7cutlass13device_kernelIN5flash19enable_sm80_to_sm89INS1_16FlashAttnFwdSm80INS1_25CollectiveMainloopFwdSm80ILi8ELi2ELb0EN4cute5tupleIJNS5_1CILi128EEENS7_ILi64EEENS7_ILi192EEEEEELi192ENS_6half_tEfNS_4arch4Sm80ELb0ELb0ELb0ELb0ELb1ELb0ELb1ELb1EEENS1_21CollectiveEpilogueFwdINS6_IJS8_SA_S9_EEENS6_IJNS7_ILi1EEESI_SI_EEESC_SE_Li256ELb0ELb1ELb1ELb0EEENS1_19SingleTileSchedulerILb0ELb1ELb1ELi128EEEEEEEEEvNT_6ParamsE,@"STO_CUDA_ENTRY STV_DEFAULT"
_ZN7cutlass13device_kernelIN5flash19enable_sm80_to_sm89INS1_16FlashAttnFwdSm80INS1_25CollectiveMainloopFwdSm80ILi8ELi2ELb0EN4cute5tupleIJNS5_1CILi128EEENS7_ILi64EEENS7_ILi192EEEEEELi192ENS_6half_tEfNS_4arch4Sm80ELb0ELb0ELb0ELb0ELb1ELb0ELb1ELb1EEENS1_21CollectiveEpilogueFwdINS6_IJS8_SA_S9_EEENS6_IJNS7_ILi1EEESI_SI_EEESC_SE_Li256ELb0ELb1ELb1ELb0EEENS1_19SingleTileSchedulerILb0ELb1ELb1ELi128EEEEEEEEEvNT_6ParamsE:
[----:B------:R-:W-:Y:S01]  /*0000*/  LDC R1, c[0x0][0x28] ;  /* 0x00000a00ff017b82 */ /* 0x000fe20000000800 */
[----:B------:R-:W-:Y:S05]  /*0010*/  EXIT ;  /* 0x000000000000794d */ /* 0x000fea0003800000 */
.L_x_9:
        /* <DEDUP_REMOVED lines=14> */
.L_x_27:


//--------------------- .text._ZN7cutlass13device_kernelIN5flash19enable_sm80_to_sm89INS1_16FlashAttnFwdSm80INS1_25CollectiveMainloopFwdSm80ILi8ELi2ELb0EN4cute5tupleIJNS5_1CILi128EEENS7_ILi64EEENS7_ILi192EEEEEELi192ENS_6half_tEfNS_4arch4Sm80ELb0ELb0ELb0ELb1ELb1ELb0ELb1ELb1EEENS1_21CollectiveEpilogueFwdINS6_IJS8_SA_S9_EEENS6_IJNS7_ILi1EEESI_SI_EEESC_SE_Li256ELb1ELb1ELb1ELb0EEENS1_36VarlenDynamicPersistentTileSchedulerILi128ELi64ELi256ELi256ELb1ELb1ELb0ELb0ELb1ELb1EEEEEEEEEvNT_6ParamsE --------------------------
	.section	.text._ZN7cutlass13device_kernelIN5flash19enable_sm80_to_sm89INS1_16FlashAttnFwdSm80INS1_25CollectiveMainloopFwdSm80ILi8ELi2ELb0EN4cute5tupleIJNS5_1CILi128EEENS7_ILi64EEENS7_ILi192EEEEEELi192ENS_6half_tEfNS_4arch4Sm80ELb0ELb0ELb0ELb1ELb1ELb0ELb1ELb1EEENS1_21CollectiveEpilogueFwdINS6_IJS8_SA_S9_EEENS6_IJNS7_ILi1EEESI_SI_EEESC_SE_Li256ELb1ELb1ELb1ELb0EEENS1_36VarlenDynamicPersistentTileSchedulerILi128ELi64ELi256ELi256ELb1ELb1ELb0ELb0ELb1ELb1EEEEEEEEEvNT_6ParamsE,"ax",@progbits
	.align	128
.text._ZN7cutlass13device_kernelIN5flash19enable_sm80_to_sm89INS1_16FlashAttnFwdSm80INS1_25CollectiveMainloopFwdSm80ILi8ELi2ELb0EN4cute5tupleIJNS5_1CILi128EEENS7_ILi64EEENS7_ILi192EEEEEELi192ENS_6half_tEfNS_4arch4Sm80ELb0ELb0ELb0ELb1ELb1ELb0ELb1ELb1EEENS1_21CollectiveEpilogueFwdINS6_IJS8_SA_S9_EEENS6_IJNS7_ILi1EEESI_SI_EEESC_SE_Li256ELb1ELb1ELb1ELb0EEENS1_36VarlenDynamicPersistentTileSchedulerILi128ELi64ELi256ELi256ELb1ELb1ELb0ELb0ELb1ELb1EEEEEEEEEvNT_6ParamsE:
        .type           _ZN7cutlass13device_kernelIN5flash19enable_sm80_to_sm89INS1_16FlashAttnFwdSm80INS1_25CollectiveMainloopFwdSm80ILi8ELi2ELb0EN4cute5tupleIJNS5_1CILi128EEENS7_ILi64EEENS7_ILi192EEEEEELi192ENS_6half_tEfNS_4arch4Sm80ELb0ELb0ELb0ELb1ELb1ELb0ELb1ELb1EEENS1_21CollectiveEpilogueFwdINS6_IJS8_SA_S9_EEENS6_IJNS7_ILi1EEESI_SI_EEESC_SE_Li256ELb1ELb1ELb1ELb0EEENS1_36VarlenDynamicPersistentTileSchedulerILi128ELi64ELi256ELi256ELb1ELb1ELb0ELb0ELb1ELb1EEEEEEEEEvNT_6ParamsE,@function
        .size           _ZN7cutlass13device_kernelIN5flash19enable_sm80_to_sm89INS1_16FlashAttnFwdSm80INS1_25CollectiveMainloopFwdSm80ILi8ELi2ELb0EN4cute5tupleIJNS5_1CILi128EEENS7_ILi64EEENS7_ILi192EEEEEELi192ENS_6half_tEfNS_4arch4Sm80ELb0ELb0ELb0ELb1ELb1ELb0ELb1ELb1EEENS1_21CollectiveEpilogueFwdINS6_IJS8_SA_S9_EEENS6_IJNS7_ILi1EEESI_SI_EEESC_SE_Li256ELb1ELb1ELb1ELb0EEENS1_36VarlenDynamicPersistentTileSchedulerILi128ELi64ELi256ELi256ELb1ELb1ELb0ELb0ELb1ELb1EEEEEEEEEvNT_6ParamsE,(.L_x_28 - _ZN7cutlass13device_kernelIN5flash19enable_sm80_to_sm89INS1_16FlashAttnFwdSm80INS1_25CollectiveMainloopFwdSm80ILi8ELi2ELb0EN4cute5tupleIJNS5_1CILi128EEENS7_ILi64EEENS7_ILi192EEEEEELi192ENS_6half_tEfNS_4arch4Sm80ELb0ELb0ELb0ELb1ELb1ELb0ELb1ELb1EEENS1_21CollectiveEpilogueFwdINS6_IJS8_SA_S9_EEENS6_IJNS7_ILi1EEESI_SI_EEESC_SE_Li256ELb1ELb1ELb1ELb0EEENS1_36VarlenDynamicPersistentTileSchedulerILi128ELi64ELi256ELi256ELb1ELb1ELb0ELb0ELb1ELb1EEEEEEEEEvNT_6ParamsE)
        .other          _ZN7cutlass13device_kernelIN5flash19enable_sm80_to_sm89INS1_16FlashAttnFwdSm80INS1_25CollectiveMainloopFwdSm80ILi8ELi2ELb0EN4cute5tupleIJNS5_1CILi128EEENS7_ILi64EEENS7_ILi192EEEEEELi192ENS_6half_tEfNS_4arch4Sm80ELb0ELb0ELb0ELb1ELb1ELb0ELb1ELb1EEENS1_21CollectiveEpilogueFwdINS6_IJS8_SA_S9_EEENS6_IJNS7_ILi1EEESI_SI_EEESC_SE_Li256ELb1ELb1ELb1ELb0EEENS1_36VarlenDynamicPersistentTileSchedulerILi128ELi64ELi256ELi256ELb1ELb1ELb0ELb0ELb1ELb1EEEEEEEEEvNT_6ParamsE,@"STO_CUDA_ENTRY STV_DEFAULT"
_ZN7cutlass13device_kernelIN5flash19enable_sm80_to_sm89INS1_16FlashAttnFwdSm80INS1_25CollectiveMainloopFwdSm80ILi8ELi2ELb0EN4cute5tupleIJNS5_1CILi128EEENS7_ILi64EEENS7_ILi192EEEEEELi192ENS_6half_tEfNS_4arch4Sm80ELb0ELb0ELb0ELb1ELb1ELb0ELb1ELb1EEENS1_21CollectiveEpilogueFwdINS6_IJS8_SA_S9_EEENS6_IJNS7_ILi1EEESI_SI_EEESC_SE_Li256ELb1ELb1ELb1ELb0EEENS1_36VarlenDynamicPersistentTileSchedulerILi128ELi64ELi256ELi256ELb1ELb1ELb0ELb0ELb1ELb1EEEEEEEEEvNT_6ParamsE:
[----:B------:R-:W-:Y:S01]  /*0000*/  LDC R1, c[0x0][0x28] ;  /* 0x00000a00ff017b82 */ /* 0x000fe20000000800 */
[----:B------:R-:W-:Y:S05]  /*0010*/  EXIT ;  /* 0x000000000000794d */ /* 0x000fea0003800000 */
.L_x_10:
        /* <DEDUP_REMOVED lines=14> */
.L_x_28:


//--------------------- .text._ZN7cutlass13device_kernelIN5flash19enable_sm80_to_sm89INS1_16FlashAttnFwdSm80INS1_25CollectiveMainloopFwdSm80ILi8ELi2ELb0EN4cute5tupleIJNS5_1CILi128EEENS7_ILi64EEENS7_ILi192EEEEEELi192ENS_6half_tEfNS_4arch4Sm80ELb0ELb0ELb0ELb1ELb1ELb1ELb1ELb1EEENS1_21CollectiveEpilogueFwdINS6_IJS8_SA_S9_EEENS6_IJNS7_ILi1EEESI_SI_EEESC_SE_Li256ELb1ELb1ELb1ELb0EEENS1_36VarlenDynamicPersistentTileSchedulerILi128ELi64ELi256ELi256ELb1ELb1ELb0ELb0ELb1ELb1EEEEEEEEEvNT_6ParamsE --------------------------
	.section	.text._ZN7cutlass13device_kernelIN5flash19enable_sm80_to_sm89INS1_16FlashAttnFwdSm80INS1_25CollectiveMainloopFwdSm80ILi8ELi2ELb0EN4cute5tupleIJNS5_1CILi128EEENS7_ILi64EEENS7_ILi192EEEEEELi192ENS_6half_tEfNS_4arch4Sm80ELb0ELb0ELb0ELb1ELb1ELb1ELb1ELb1EEENS1_21CollectiveEpilogueFwdINS6_IJS8_SA_S9_EEENS6_IJNS7_ILi1EEESI_SI_EEESC_SE_Li256ELb1ELb1ELb1ELb0EEENS1_36VarlenDynamicPersistentTileSchedulerILi128ELi64ELi256ELi256ELb1ELb1ELb0ELb0ELb1ELb1EEEEEEEEEvNT_6ParamsE,"ax",@progbits
	.align	128
.text._ZN7cutlass13device_kernelIN5flash19enable_sm80_to_sm89INS1_16FlashAttnFwdSm80INS1_25CollectiveMainloopFwdSm80ILi8ELi2ELb0EN4cute5tupleIJNS5_1CILi128EEENS7_ILi64EEENS7_ILi192EEEEEELi192ENS_6half_tEfNS_4arch4Sm80ELb0ELb0ELb0ELb1ELb1ELb1ELb1ELb1EEENS1_21CollectiveEpilogueFwdINS6_IJS8_SA_S9_EEENS6_IJNS7_ILi1EEESI_SI_EEESC_SE_Li256ELb1ELb1ELb1ELb0EEENS1_36VarlenDynamicPersistentTileSchedulerILi128ELi64ELi256ELi256ELb1ELb1ELb0ELb0ELb1ELb1EEEEEEEEEvNT_6ParamsE:
        .type           _ZN7cutlass13device_kernelIN5flash19enable_sm80_to_sm89INS1_16FlashAttnFwdSm80INS1_25CollectiveMainloopFwdSm80ILi8ELi2ELb0EN4cute5tupleIJNS5_1CILi128EEENS7_ILi64EEENS7_ILi192EEEEEELi192ENS_6half_tEfNS_4arch4Sm80ELb0ELb0ELb0ELb1ELb1ELb1ELb1ELb1EEENS1_21CollectiveEpilogueFwdINS6_IJS8_SA_S9_EEENS6_IJNS7_ILi1EEESI_SI_EEESC_SE_Li256ELb1ELb1ELb1ELb0EEENS1_36VarlenDynamicPersistentTileSchedulerILi128ELi64ELi256ELi256ELb1ELb1ELb0ELb0ELb1ELb1EEEEEEEEEvNT_6ParamsE,@function
        .size           _ZN7cutlass13device_kernelIN5flash19enable_sm80_to_sm89INS1_16FlashAttnFwdSm80INS1_25CollectiveMainloopFwdSm80ILi8ELi2ELb0EN4cute5tupleIJNS5_1CILi128EEENS7_ILi64EEENS7_ILi192EEEEEELi192ENS_6half_tEfNS_4arch4Sm80ELb0ELb0ELb0ELb1ELb1ELb1ELb1ELb1EEENS1_21CollectiveEpilogueFwdINS6_IJS8_SA_S9_EEENS6_IJNS7_ILi1EEESI_SI_EEESC_SE_Li256ELb1ELb1ELb1ELb0EEENS1_36VarlenDynamicPersistentTileSchedulerILi128ELi64ELi256ELi256ELb1ELb1ELb0ELb0ELb1ELb1EEEEEEEEEvNT_6ParamsE,(.L_x_29 - _ZN7cutlass13device_kernelIN5flash19enable_sm80_to_sm89INS1_16FlashAttnFwdSm80INS1_25CollectiveMainloopFwdSm80ILi8ELi2ELb0EN4cute5tupleIJNS5_1CILi128EEENS7_ILi64EEENS7_ILi192EEEEEELi192ENS_6half_tEfNS_4arch4Sm80ELb0ELb0ELb0ELb1ELb1ELb1ELb1ELb1EEENS1_21CollectiveEpilogueFwdINS6_IJS8_SA_S9_EEENS6_IJNS7_ILi1EEESI_SI_EEESC_SE_Li256ELb1ELb1ELb1ELb0EEENS1_36VarlenDynamicPersistentTileSchedulerILi128ELi64ELi256ELi256ELb1ELb1ELb0ELb0ELb1ELb1EEEEEEEEEvNT_6ParamsE)
        .other          _ZN7cutlass13device_kernelIN5flash19enable_sm80_to_sm89INS1_16FlashAttnFwdSm80INS1_25CollectiveMainloopFwdSm80ILi8ELi2ELb0EN4cute5tupleIJNS5_1CILi128EEENS7_ILi64EEENS7_ILi192EEEEEELi192ENS_6half_tEfNS_4arch4Sm80ELb0ELb0ELb0ELb1ELb1ELb1ELb1ELb1EEENS1_21CollectiveEpilogueFwdINS6_IJS8_SA_S9_EEENS6_IJNS7_ILi1EEESI_SI_EEESC_SE_Li256ELb1ELb1ELb1ELb0EEENS1_36VarlenDynamicPersistentTileSchedulerILi128ELi64ELi256ELi256ELb1ELb1ELb0ELb0ELb1ELb1EEEEEEEEEvNT_6ParamsE,@"STO_CUDA_ENTRY STV_DEFAULT"
_ZN7cutlass13device_kernelIN5flash19enable_sm80_to_sm89INS1_16FlashAttnFwdSm80INS1_25CollectiveMainloopFwdSm80ILi8ELi2ELb0EN4cute5tupleIJNS5_1CILi128EEENS7_ILi64EEENS7_ILi192EEEEEELi192ENS_6half_tEfNS_4arch4Sm80ELb0ELb0ELb0ELb1ELb1ELb1ELb1ELb1EEENS1_21CollectiveEpilogueFwdINS6_IJS8_SA_S9_EEENS6_IJNS7_ILi1EEESI_SI_EEESC_SE_Li256ELb1ELb1ELb1ELb0EEENS1_36VarlenDynamicPersistentTileSchedulerILi128ELi64ELi256ELi256ELb1ELb1ELb0ELb0ELb1ELb1EEEEEEEEEvNT_6ParamsE:
[----:B------:R-:W-:Y:S01]  /*0000*/  LDC R1, c[0x0][0x28] ;  /* 0x00000a00ff017b82 */ /* 0x000fe20000000800 */
[----:B------:R-:W-:Y:S05]  /*0010*/  EXIT ;  /* 0x000000000000794d */ /* 0x000fea0003800000 */
.L_x_11:
        /* <DEDUP_REMOVED lines=14> */
.L_x_29:


//--------------------- .text._ZN7cutlass13device_kernelIN5flash19enable_sm80_to_sm89INS1_16FlashAttnFwdSm80INS1_25CollectiveMainloopFwdSm80ILi8ELi2ELb0EN4cute5tupleIJNS5_1CILi128EEENS7_ILi64EEENS7_ILi192EEEEEELi192ENS_6half_tEfNS_4arch4Sm80ELb0ELb1ELb0ELb0ELb1ELb0ELb1ELb1EEENS1_21CollectiveEpilogueFwdINS6_IJS8_SA_S9_EEENS6_IJNS7_ILi1EEESI_SI_EEESC_SE_Li256ELb0ELb1ELb1ELb0EEENS1_19SingleTileSchedulerILb0ELb1ELb1ELi128EEEEEEEEEvNT_6ParamsE --------------------------
	.section	.text._ZN7cutlass13device_kernelIN5flash19enable_sm80_to_sm89INS1_16FlashAttnFwdSm80INS1_25CollectiveMainloopFwdSm80ILi8ELi2ELb0EN4cute5tupleIJNS5_1CILi128EEENS7_ILi64EEENS7_ILi192EEEEEELi192ENS_6half_tEfNS_4arch4Sm80ELb0ELb1ELb0ELb0ELb1ELb0ELb1ELb1EEENS1_21CollectiveEpilogueFwdINS6_IJS8_SA_S9_EEENS6_IJNS7_ILi1EEESI_SI_EEESC_SE_Li256ELb0ELb1ELb1ELb0EEENS1_19SingleTileSchedulerILb0ELb1ELb1ELi128EEEEEEEEEvNT_6ParamsE,"ax",@progbits
	.align	128
.text._ZN7cutlass13device_kernelIN5flash19enable_sm80_to_sm89INS1_16FlashAttnFwdSm80INS1_25CollectiveMainloopFwdSm80ILi8ELi2ELb0EN4cute5tupleIJNS5_1CILi128EEENS7_ILi64EEENS7_ILi192EEEEEELi192ENS_6half_tEfNS_4arch4Sm80ELb0ELb1ELb0ELb0ELb1ELb0ELb1ELb1EEENS1_21CollectiveEpilogueFwdINS6_IJS8_SA_S9_EEENS6_IJNS7_ILi1EEESI_SI_EEESC_SE_Li256ELb0ELb1ELb1ELb0EEENS1_19SingleTileSchedulerILb0ELb1ELb1ELi128EEEEEEEEEvNT_6ParamsE:
        .type           _ZN7cutlass13device_kernelIN5flash19enable_sm80_to_sm89INS1_16FlashAttnFwdSm80INS1_25CollectiveMainloopFwdSm80ILi8ELi2ELb0EN4cute5tupleIJNS5_1CILi128EEENS7_ILi64EEENS7_ILi192EEEEEELi192ENS_6half_tEfNS_4arch4Sm80ELb0ELb1ELb0ELb0ELb1ELb0ELb1ELb1EEENS1_21CollectiveEpilogueFwdINS6_IJS8_SA_S9_EEENS6_IJNS7_ILi1EEESI_SI_EEESC_SE_Li256ELb0ELb1ELb1ELb0EEENS1_19SingleTileSchedulerILb0ELb1ELb1ELi128EEEEEEEEEvNT_6ParamsE,@function
        .size           _ZN7cutlass13device_kernelIN5flash19enable_sm80_to_sm89INS1_16FlashAttnFwdSm80INS1_25CollectiveMainloopFwdSm80ILi8ELi2ELb0EN4cute5tupleIJNS5_1CILi128EEENS7_ILi64EEENS7_ILi192EEEEEELi192ENS_6half_tEfNS_4arch4Sm80ELb0ELb1ELb0ELb0ELb1ELb0ELb1ELb1EEENS1_21CollectiveEpilogueFwdINS6_IJS8_SA_S9_EEENS6_IJNS7_ILi1EEESI_SI_EEESC_SE_Li256ELb0ELb1ELb1ELb0EEENS1_19SingleTileSchedulerILb0ELb1ELb1ELi128EEEEEEEEEvNT_6ParamsE,(.L_x_30 - _ZN7cutlass13device_kernelIN5flash19enable_sm80_to_sm89INS1_16FlashAttnFwdSm80INS1_25CollectiveMainloopFwdSm80ILi8ELi2ELb0EN4cute5tupleIJNS5_1CILi128EEENS7_ILi64EEENS7_ILi192EEEEEELi192ENS_6half_tEfNS_4arch4Sm80ELb0ELb1ELb0ELb0ELb1ELb0ELb1ELb1EEENS1_21CollectiveEpilogueFwdINS6_IJS8_SA_S9_EEENS6_IJNS7_ILi1EEESI_SI_EEESC_SE_Li256ELb0ELb1ELb1ELb0EEENS1_19SingleTileSchedulerILb0ELb1ELb1ELi128EEEEEEEEEvNT_6ParamsE)
        .other          _ZN7cutlass13device_kernelIN5flash19enable_sm80_to_sm89INS1_16FlashAttnFwdSm80INS1_25CollectiveMainloopFwdSm80ILi8ELi2ELb0EN4cute5tupleIJNS5_1CILi128EEENS7_ILi64EEENS7_ILi192EEEEEELi192ENS_6half_tEfNS_4arch4Sm80ELb0ELb1ELb0ELb0ELb1ELb0ELb1ELb1EEENS1_21CollectiveEpilogueFwdINS6_IJS8_SA_S9_EEENS6_IJNS7_ILi1EEESI_SI_EEESC_SE_Li256ELb0ELb1ELb1ELb0EEENS1_19SingleTileSchedulerILb0ELb1ELb1ELi128EEEEEEEEEvNT_6ParamsE,@"STO_CUDA_ENTRY STV_DEFAULT"
_ZN7cutlass13device_kernelIN5flash19enable_sm80_to_sm89INS1_16FlashAttnFwdSm80INS1_25CollectiveMainloopFwdSm80ILi8ELi2ELb0EN4cute5tupleIJNS5_1CILi128EEENS7_ILi64EEENS7_ILi192EEEEEELi192ENS_6half_tEfNS_4arch4Sm80ELb0ELb1ELb0ELb0ELb1ELb0ELb1ELb1EEENS1_21CollectiveEpilogueFwdINS6_IJS8_SA_S9_EEENS6_IJNS7_ILi1EEESI_SI_EEESC_SE_Li256ELb0ELb1ELb1ELb0EEENS1_19SingleTileSchedulerILb0ELb1ELb1ELi128EEEEEEEEEvNT_6ParamsE:
[----:B------:R-:W-:Y:S01]  /*0000*/  LDC R1, c[0x0][0x28] ;  /* 0x00000a00ff017b82 */ /* 0x000fe20000000800 */
[----:B------:R-:W-:Y:S05]  /*0010*/  EXIT ;  /* 0x000000000000794d */ /* 0x000fea0003800000 */
.L_x_12:
        /* <DEDUP_REMOVED lines=14> */
.L_x_30:


//--------------------- .text._ZN7cutlass13device_kernelIN5flash19enable_sm80_to_sm89INS1_16FlashAttnFwdSm80INS1_25CollectiveMainloopFwdSm80ILi8ELi2ELb0EN4cute5tupleIJNS5_1CILi128EEENS7_ILi64EEENS7_ILi192EEEEEELi192ENS_6half_tEfNS_4arch4Sm80ELb0ELb1ELb0ELb1ELb1ELb0ELb1ELb1EEENS1_21CollectiveEpilogueFwdINS6_IJS8_SA_S9_EEENS6_IJNS7_ILi1EEESI_SI_EEESC_SE_Li256ELb1ELb1ELb1ELb0EEENS1_36VarlenDynamicPersistentTileSchedulerILi128ELi64ELi256ELi256ELb1ELb1ELb0ELb1ELb0ELb1EEEEEEEEEvNT_6ParamsE --------------------------
	.section	.text._ZN7cutlass13device_kernelIN5flash19enable_sm80_to_sm89INS1_16FlashAttnFwdSm80INS1_25CollectiveMainloopFwdSm80ILi8ELi2ELb0EN4cute5tupleIJNS5_1CILi128EEENS7_ILi64EEENS7_ILi192EEEEEELi192ENS_6half_tEfNS_4arch4Sm80ELb0ELb1ELb0ELb1ELb1ELb0ELb1ELb1EEENS1_21CollectiveEpilogueFwdINS6_IJS8_SA_S9_EEENS6_IJNS7_ILi1EEESI_SI_EEESC_SE_Li256ELb1ELb1ELb1ELb0EEENS1_36VarlenDynamicPersistentTileSchedulerILi128ELi64ELi256ELi256ELb1ELb1ELb0ELb1ELb0ELb1EEEEEEEEEvNT_6ParamsE,"ax",@progbits
	.align	128
.text._ZN7cutlass13device_kernelIN5flash19enable_sm80_to_sm89INS1_16FlashAttnFwdSm80INS1_25CollectiveMainloopFwdSm80ILi8ELi2ELb0EN4cute5tupleIJNS5_1CILi128EEENS7_ILi64EEENS7_ILi192EEEEEELi192ENS_6half_tEfNS_4arch4Sm80ELb0ELb1ELb0ELb1ELb1ELb0ELb1ELb1EEENS1_21CollectiveEpilogueFwdINS6_IJS8_SA_S9_EEENS6_IJNS7_ILi1EEESI_SI_EEESC_SE_Li256ELb1ELb1ELb1ELb0EEENS1_36VarlenDynamicPersistentTileSchedulerILi128ELi64ELi256ELi256ELb1ELb1ELb0ELb1ELb0ELb1EEEEEEEEEvNT_6ParamsE:
        .type           _ZN7cutlass13device_kernelIN5flash19enable_sm80_to_sm89INS1_16FlashAttnFwdSm80INS1_25CollectiveMainloopFwdSm80ILi8ELi2ELb0EN4cute5tupleIJNS5_1CILi128EEENS7_ILi64EEENS7_ILi192EEEEEELi192ENS_6half_tEfNS_4arch4Sm80ELb0ELb1ELb0ELb1ELb1ELb0ELb1ELb1EEENS1_21CollectiveEpilogueFwdINS6_IJS8_SA_S9_EEENS6_IJNS7_ILi1EEESI_SI_EEESC_SE_Li256ELb1ELb1ELb1ELb0EEENS1_36VarlenDynamicPersistentTileSchedulerILi128ELi64ELi256ELi256ELb1ELb1ELb0ELb1ELb0ELb1EEEEEEEEEvNT_6ParamsE,@function
        .size           _ZN7cutlass13device_kernelIN5flash19enable_sm80_to_sm89INS1_16FlashAttnFwdSm80INS1_25CollectiveMainloopFwdSm80ILi8ELi2ELb0EN4cute5tupleIJNS5_1CILi128EEENS7_ILi64EEENS7_ILi192EEEEEELi192ENS_6half_tEfNS_4arch4Sm80ELb0ELb1ELb0ELb1ELb1ELb0ELb1ELb1EEENS1_21CollectiveEpilogueFwdINS6_IJS8_SA_S9_EEENS6_IJNS7_ILi1EEESI_SI_EEESC_SE_Li256ELb1ELb1ELb1ELb0EEENS1_36VarlenDynamicPersistentTileSchedulerILi128ELi64ELi256ELi256ELb1ELb1ELb0ELb1ELb0ELb1EEEEEEEEEvNT_6ParamsE,(.L_x_31 - _ZN7cutlass13device_kernelIN5flash19enable_sm80_to_sm89INS1_16FlashAttnFwdSm80INS1_25CollectiveMainloopFwdSm80ILi8ELi2ELb0EN4cute5tupleIJNS5_1CILi128EEENS7_ILi64EEENS7_ILi192EEEEEELi192ENS_6half_tEfNS_4arch4Sm80ELb0ELb1ELb0ELb1ELb1ELb0ELb1ELb1EEENS1_21CollectiveEpilogueFwdINS6_IJS8_SA_S9_EEENS6_IJNS7_ILi1EEESI_SI_EEESC_SE_Li256ELb1ELb1ELb1ELb0EEENS1_36VarlenDynamicPersistentTileSchedulerILi128ELi64ELi256ELi256ELb1ELb1ELb0ELb1ELb0ELb1EEEEEEEEEvNT_6ParamsE)
        .other          _ZN7cutlass13device_kernelIN5flash19enable_sm80_to_sm89INS1_16FlashAttnFwdSm80INS1_25CollectiveMainloopFwdSm80ILi8ELi2ELb0EN4cute5tupleIJNS5_1CILi128EEENS7_ILi64EEENS7_ILi192EEEEEELi192ENS_6half_tEfNS_4arch4Sm80ELb0ELb1ELb0ELb1ELb1ELb0ELb1ELb1EEENS1_21CollectiveEpilogueFwdINS6_IJS8_SA_S9_EEENS6_IJNS7_ILi1EEESI_SI_EEESC_SE_Li256ELb1ELb1ELb1ELb0EEENS1_36VarlenDynamicPersistentTileSchedulerILi128ELi64ELi256ELi256ELb1ELb1ELb0ELb1ELb0ELb1EEEEEEEEEvNT_6ParamsE,@"STO_CUDA_ENTRY STV_DEFAULT"
_ZN7cutlass13device_kernelIN5flash19enable_sm80_to_sm89INS1_16FlashAttnFwdSm80INS1_25CollectiveMainloopFwdSm80ILi8ELi2ELb0EN4cute5tupleIJNS5_1CILi128EEENS7_ILi64EEENS7_ILi192EEEEEELi192ENS_6half_tEfNS_4arch4Sm80ELb0ELb1ELb0ELb1ELb1ELb0ELb1ELb1EEENS1_21CollectiveEpilogueFwdINS6_IJS8_SA_S9_EEENS6_IJNS7_ILi1EEESI_SI_EEESC_SE_Li256ELb1ELb1ELb1ELb0EEENS1_36VarlenDynamicPersistentTileSchedulerILi128ELi64ELi256ELi256ELb1ELb1ELb0ELb1ELb0ELb1EEEEEEEEEvNT_6ParamsE:
[----:B------:R-:W-:Y:S01]  /*0000*/  LDC R1, c[0x0][0x28] ;  /* 0x00000a00ff017b82 */ /* 0x000fe20000000800 */
[----:B------:R-:W-:Y:S05]  /*0010*/  EXIT ;  /* 0x000000000000794d */ /* 0x000fea0003800000 */
.L_x_13:
        /* <DEDUP_REMOVED lines=14> */
.L_x_31:


//--------------------- .text._ZN7cutlass13device_kernelIN5flash19enable_sm80_to_sm89INS1_16FlashAttnFwdSm80INS1_25CollectiveMainloopFwdSm80ILi8ELi2ELb0EN4cute5tupleIJNS5_1CILi128EEENS7_ILi64EEENS7_ILi192EEEEEELi192ENS_6half_tEfNS_4arch4Sm80ELb0ELb1ELb0ELb1ELb1ELb1ELb1ELb1EEENS1_21CollectiveEpilogueFwdINS6_IJS8_SA_S9_EEENS6_IJNS7_ILi1EEESI_SI_EEESC_SE_Li256ELb1ELb1ELb1ELb0EEENS1_36VarlenDynamicPersistentTileSchedulerILi128ELi64ELi256ELi256ELb1ELb1ELb0ELb1ELb0ELb1EEEEEEEEEvNT_6ParamsE --------------------------
	.section	.text._ZN7cutlass13device_kernelIN5flash19enable_sm80_to_sm89INS1_16FlashAttnFwdSm80INS1_25CollectiveMainloopFwdSm80ILi8ELi2ELb0EN4cute5tupleIJNS5_1CILi128EEENS7_ILi64EEENS7_ILi192EEEEEELi192ENS_6half_tEfNS_4arch4Sm80ELb0ELb1ELb0ELb1ELb1ELb1ELb1ELb1EEENS1_21CollectiveEpilogueFwdINS6_IJS8_SA_S9_EEENS6_IJNS7_ILi1EEESI_SI_EEESC_SE_Li256ELb1ELb1ELb1ELb0EEENS1_36VarlenDynamicPersistentTileSchedulerILi128ELi64ELi256ELi256ELb1ELb1ELb0ELb1ELb0ELb1EEEEEEEEEvNT_6ParamsE,"ax",@progbits
	.align	128
.text._ZN7cutlass13device_kernelIN5flash19enable_sm80_to_sm89INS1_16FlashAttnFwdSm80INS1_25CollectiveMainloopFwdSm80ILi8ELi2ELb0EN4cute5tupleIJNS5_1CILi128EEENS7_ILi64EEENS7_ILi192EEEEEELi192ENS_6half_tEfNS_4arch4Sm80ELb0ELb1ELb0ELb1ELb1ELb1ELb1ELb1EEENS1_21CollectiveEpilogueFwdINS6_IJS8_SA_S9_EEENS6_IJNS7_ILi1EEESI_SI_EEESC_SE_Li256ELb1ELb1ELb1ELb0EEENS1_36VarlenDynamicPersistentTileSchedulerILi128ELi64ELi256ELi256ELb1ELb1ELb0ELb1ELb0ELb1EEEEEEEEEvNT_6ParamsE:
        .type           _ZN7cutlass13device_kernelIN5flash19enable_sm80_to_sm89INS1_16FlashAttnFwdSm80INS1_25CollectiveMainloopFwdSm80ILi8ELi2ELb0EN4cute5tupleIJNS5_1CILi128EEENS7_ILi64EEENS7_ILi192EEEEEELi192ENS_6half_tEfNS_4arch4Sm80ELb0ELb1ELb0ELb1ELb1ELb1ELb1ELb1EEENS1_21CollectiveEpilogueFwdINS6_IJS8_SA_S9_EEENS6_IJNS7_ILi1EEESI_SI_EEESC_SE_Li256ELb1ELb1ELb1ELb0EEENS1_36VarlenDynamicPersistentTileSchedulerILi128ELi64ELi256ELi256ELb1ELb1ELb0ELb1ELb0ELb1EEEEEEEEEvNT_6ParamsE,@function
        .size           _ZN7cutlass13device_kernelIN5flash19enable_sm80_to_sm89INS1_16FlashAttnFwdSm80INS1_25CollectiveMainloopFwdSm80ILi8ELi2ELb0EN4cute5tupleIJNS5_1CILi128EEENS7_ILi64EEENS7_ILi192EEEEEELi192ENS_6half_tEfNS_4arch4Sm80ELb0ELb1ELb0ELb1ELb1ELb1ELb1ELb1EEENS1_21CollectiveEpilogueFwdINS6_IJS8_SA_S9_EEENS6_IJNS7_ILi1EEESI_SI_EEESC_SE_Li256ELb1ELb1ELb1ELb0EEENS1_36VarlenDynamicPersistentTileSchedulerILi128ELi64ELi256ELi256ELb1ELb1ELb0ELb1ELb0ELb1EEEEEEEEEvNT_6ParamsE,(.L_x_32 - _ZN7cutlass13device_kernelIN5flash19enable_sm80_to_sm89INS1_16FlashAttnFwdSm80INS1_25CollectiveMainloopFwdSm80ILi8ELi2ELb0EN4cute5tupleIJNS5_1CILi128EEENS7_ILi64EEENS7_ILi192EEEEEELi192ENS_6half_tEfNS_4arch4Sm80ELb0ELb1ELb0ELb1ELb1ELb1ELb1ELb1EEENS1_21CollectiveEpilogueFwdINS6_IJS8_SA_S9_EEENS6_IJNS7_ILi1EEESI_SI_EEESC_SE_Li256ELb1ELb1ELb1ELb0EEENS1_36VarlenDynamicPersistentTileSchedulerILi128ELi64ELi256ELi256ELb1ELb1ELb0ELb1ELb0ELb1EEEEEEEEEvNT_6ParamsE)
        .other          _ZN7cutlass13device_kernelIN5flash19enable_sm80_to_sm89INS1_16FlashAttnFwdSm80INS1_25CollectiveMainloopFwdSm80ILi8ELi2ELb0EN4cute5tupleIJNS5_1CILi128EEENS7_ILi64EEENS7_ILi192EEEEEELi192ENS_6half_tEfNS_4arch4Sm80ELb0ELb1ELb0ELb1ELb1ELb1ELb1ELb1EEENS1_21CollectiveEpilogueFwdINS6_IJS8_SA_S9_EEENS6_IJNS7_ILi1EEESI_SI_EEESC_SE_Li256ELb1ELb1ELb1ELb0EEENS1_36VarlenDynamicPersistentTileSchedulerILi128ELi64ELi256ELi256ELb1ELb1ELb0ELb1ELb0ELb1EEEEEEEEEvNT_6ParamsE,@"STO_CUDA_ENTRY STV_DEFAULT"
_ZN7cutlass13device_kernelIN5flash19enable_sm80_to_sm89INS1_16FlashAttnFwdSm80INS1_25CollectiveMainloopFwdSm80ILi8ELi2ELb0EN4cute5tupleIJNS5_1CILi128EEENS7_ILi64EEENS7_ILi192EEEEEELi192ENS_6half_tEfNS_4arch4Sm80ELb0ELb1ELb0ELb1ELb1ELb1ELb1ELb1EEENS1_21CollectiveEpilogueFwdINS6_IJS8_SA_S9_EEENS6_IJNS7_ILi1EEESI_SI_EEESC_SE_Li256ELb1ELb1ELb1ELb0EEENS1_36VarlenDynamicPersistentTileSchedulerILi128ELi64ELi256ELi256ELb1ELb1ELb0ELb1ELb0ELb1EEEEEEEEEvNT_6ParamsE:
[----:B------:R-:W-:Y:S01]  /*0000*/  LDC R1, c[0x0][0x28] ;  /* 0x00000a00ff017b82 */ /* 0x000fe20000000800 */
[----:B------:R-:W-:Y:S05]  /*0010*/  EXIT ;  /* 0x000000000000794d */ /* 0x000fea0003800000 */
.L_x_14:
        /* <DEDUP_REMOVED lines=14> */
.L_x_32:


//--------------------- .text._ZN7cutlass13device_kernelIN5flash19enable_sm80_to_sm89INS1_16FlashAttnFwdSm80INS1_25CollectiveMainloopFwdSm80ILi8ELi2ELb0EN4cute5tupleIJNS5_1CILi128EEENS7_ILi64EEENS7_ILi192EEEEEELi192ENS_6half_tEfNS_4arch4Sm80ELb1ELb0ELb0ELb0ELb1ELb0ELb1ELb1EEENS1_21CollectiveEpilogueFwdINS6_IJS8_SA_S9_EEENS6_IJNS7_ILi1EEESI_SI_EEESC_SE_Li256ELb0ELb1ELb1ELb0EEENS1_30DynamicPersistentTileSchedulerILi256ELi256ELb1ELb1ELb0EEEEEEEEEvNT_6ParamsE --------------------------
	.section	.text._ZN7cutlass13device_kernelIN5flash19enable_sm80_to_sm89INS1_16FlashAttnFwdSm80INS1_25CollectiveMainloopFwdSm80ILi8ELi2ELb0EN4cute5tupleIJNS5_1CILi128EEENS7_ILi64EEENS7_ILi192EEEEEELi192ENS_6half_tEfNS_4arch4Sm80ELb1ELb0ELb0ELb0ELb1ELb0ELb1ELb1EEENS1_21CollectiveEpilogueFwdINS6_IJS8_SA_S9_EEENS6_IJNS7_ILi1EEESI_SI_EEESC_SE_Li256ELb0ELb1ELb1ELb0EEENS1_30DynamicPersistentTileSchedulerILi256ELi256ELb1ELb1ELb0EEEEEEEEEvNT_6ParamsE,"ax",@progbits
	.align	128
.text._ZN7cutlass13device_kernelIN5flash19enable_sm80_to_sm89INS1_16FlashAttnFwdSm80INS1_25CollectiveMainloopFwdSm80ILi8ELi2ELb0EN4cute5tupleIJNS5_1CILi128EEENS7_ILi64EEENS7_ILi192EEEEEELi192ENS_6half_tEfNS_4arch4Sm80ELb1ELb0ELb0ELb0ELb1ELb0ELb1ELb1EEENS1_21CollectiveEpilogueFwdINS6_IJS8_SA_S9_EEENS6_IJNS7_ILi1EEESI_SI_EEESC_SE_Li256ELb0ELb1ELb1ELb0EEENS1_30DynamicPersistentTileSchedulerILi256ELi256ELb1ELb1ELb0EEEEEEEEEvNT_6ParamsE:
        .type           _ZN7cutlass13device_kernelIN5flash19enable_sm80_to_sm89INS1_16FlashAttnFwdSm80INS1_25CollectiveMainloopFwdSm80ILi8ELi2ELb0EN4cute5tupleIJNS5_1CILi128EEENS7_ILi64EEENS7_ILi192EEEEEELi192ENS_6half_tEfNS_4arch4Sm80ELb1ELb0ELb0ELb0ELb1ELb0ELb1ELb1EEENS1_21CollectiveEpilogueFwdINS6_IJS8_SA_S9_EEENS6_IJNS7_ILi1EEESI_SI_EEESC_SE_Li256ELb0ELb1ELb1ELb0EEENS1_30DynamicPersistentTileSchedulerILi256ELi256ELb1ELb1ELb0EEEEEEEEEvNT_6ParamsE,@function
        .size           _ZN7cutlass13device_kernelIN5flash19enable_sm80_to_sm89INS1_16FlashAttnFwdSm80INS1_25CollectiveMainloopFwdSm80ILi8ELi2ELb0EN4cute5tupleIJNS5_1CILi128EEENS7_ILi64EEENS7_ILi192EEEEEELi192ENS_6half_tEfNS_4arch4Sm80ELb1ELb0ELb0ELb0ELb1ELb0ELb1ELb1EEENS1_21CollectiveEpilogueFwdINS6_IJS8_SA_S9_EEENS6_IJNS7_ILi1EEESI_SI_EEESC_SE_Li256ELb0ELb1ELb1ELb0EEENS1_30DynamicPersistentTileSchedulerILi256ELi256ELb1ELb1ELb0EEEEEEEEEvNT_6ParamsE,(.L_x_33 - _ZN7cutlass13device_kernelIN5flash19enable_sm80_to_sm89INS1_16FlashAttnFwdSm80INS1_25CollectiveMainloopFwdSm80ILi8ELi2ELb0EN4cute5tupleIJNS5_1CILi128EEENS7_ILi64EEENS7_ILi192EEEEEELi192ENS_6half_tEfNS_4arch4Sm80ELb1ELb0ELb0ELb0ELb1ELb0ELb1ELb1EEENS1_21CollectiveEpilogueFwdINS6_IJS8_SA_S9_EEENS6_IJNS7_ILi1EEESI_SI_EEESC_SE_Li256ELb0ELb1ELb1ELb0EEENS1_30DynamicPersistentTileSchedulerILi256ELi256ELb1ELb1ELb0EEEEEEEEEvNT_6ParamsE)
        .other          _ZN7cutlass13device_kernelIN5flash19enable_sm80_to_sm89INS1_16FlashAttnFwdSm80INS1_25CollectiveMainloopFwdSm80ILi8ELi2ELb0EN4cute5tupleIJNS5_1CILi128EEENS7_ILi64EEENS7_ILi192EEEEEELi192ENS_6half_tEfNS_4arch4Sm80ELb1ELb0ELb0ELb0ELb1ELb0ELb1ELb1EEENS1_21CollectiveEpilogueFwdINS6_IJS8_SA_S9_EEENS6_IJNS7_ILi1EEESI_SI_EEESC_SE_Li256ELb0ELb1ELb1ELb0EEENS1_30DynamicPersistentTileSchedulerILi256ELi256ELb1ELb1ELb0EEEEEEEEEvNT_6ParamsE,@"STO_CUDA_ENTRY STV_DEFAULT"
_ZN7cutlass13device_kernelIN5flash19enable_sm80_to_sm89INS1_16FlashAttnFwdSm80INS1_25CollectiveMainloopFwdSm80ILi8ELi2ELb0EN4cute5tupleIJNS5_1CILi128EEENS7_ILi64EEENS7_ILi192EEEEEELi192ENS_6half_tEfNS_4arch4Sm80ELb1ELb0ELb0ELb0ELb1ELb0ELb1ELb1EEENS1_21CollectiveEpilogueFwdINS6_IJS8_SA_S9_EEENS6_IJNS7_ILi1EEESI_SI_EEESC_SE_Li256ELb0ELb1ELb1ELb0EEENS1_30DynamicPersistentTileSchedulerILi256ELi256ELb1ELb1ELb0EEEEEEEEEvNT_6ParamsE:
[----:B------:R-:W-:Y:S01]  /*0000*/  LDC R1, c[0x0][0x28] ;  /* 0x00000a00ff017b82 */ /* 0x000fe20000000800 */
[----:B------:R-:W-:Y:S05]  /*0010*/  EXIT ;  /* 0x000000000000794d */ /* 0x000fea0003800000 */
.L_x_15:
        /* <DEDUP_REMOVED lines=14> */
.L_x_33:


//--------------------- .text._ZN7cutlass13device_kernelIN5flash19enable_sm80_to_sm89INS1_16FlashAttnFwdSm80INS1_25CollectiveMainloopFwdSm80ILi8ELi2ELb0EN4cute5tupleIJNS5_1CILi128EEENS7_ILi64EEENS7_ILi192EEEEEELi192ENS_6half_tEfNS_4arch4Sm80ELb1ELb0ELb0ELb1ELb1ELb0ELb1ELb1EEENS1_21CollectiveEpilogueFwdINS6_IJS8_SA_S9_EEENS6_IJNS7_ILi1EEESI_SI_EEESC_SE_Li256ELb1ELb1ELb1ELb0EEENS1_36VarlenDynamicPersistentTileSchedulerILi128ELi64ELi256ELi256ELb1ELb1ELb0ELb1ELb1ELb1EEEEEEEEEvNT_6ParamsE --------------------------
	.section	.text._ZN7cutlass13device_kernelIN5flash19enable_sm80_to_sm89INS1_16FlashAttnFwdSm80INS1_25CollectiveMainloopFwdSm80ILi8ELi2ELb0EN4cute5tupleIJNS5_1CILi128EEENS7_ILi64EEENS7_ILi192EEEEEELi192ENS_6half_tEfNS_4arch4Sm80ELb1ELb0ELb0ELb1ELb1ELb0ELb1ELb1EEENS1_21CollectiveEpilogueFwdINS6_IJS8_SA_S9_EEENS6_IJNS7_ILi1EEESI_SI_EEESC_SE_Li256ELb1ELb1ELb1ELb0EEENS1_36VarlenDynamicPersistentTileSchedulerILi128ELi64ELi256ELi256ELb1ELb1ELb0ELb1ELb1ELb1EEEEEEEEEvNT_6ParamsE,"ax",@progbits
	.align	128
.text._ZN7cutlass13device_kernelIN5flash19enable_sm80_to_sm89INS1_16FlashAttnFwdSm80INS1_25CollectiveMainloopFwdSm80ILi8ELi2ELb0EN4cute5tupleIJNS5_1CILi128EEENS7_ILi64EEENS7_ILi192EEEEEELi192ENS_6half_tEfNS_4arch4Sm80ELb1ELb0ELb0ELb1ELb1ELb0ELb1ELb1EEENS1_21CollectiveEpilogueFwdINS6_IJS8_SA_S9_EEENS6_IJNS7_ILi1EEESI_SI_EEESC_SE_Li256ELb1ELb1ELb1ELb0EEENS1_36VarlenDynamicPersistentTileSchedulerILi128ELi64ELi256ELi256ELb1ELb1ELb0ELb1ELb1ELb1EEEEEEEEEvNT_6ParamsE:
        .type           _ZN7cutlass13device_kernelIN5flash19enable_sm80_to_sm89INS1_16FlashAttnFwdSm80INS1_25CollectiveMainloopFwdSm80ILi8ELi2ELb0EN4cute5tupleIJNS5_1CILi128EEENS7_ILi64EEENS7_ILi192EEEEEELi192ENS_6half_tEfNS_4arch4Sm80ELb1ELb0ELb0ELb1ELb1ELb0ELb1ELb1EEENS1_21CollectiveEpilogueFwdINS6_IJS8_SA_S9_EEENS6_IJNS7_ILi1EEESI_SI_EEESC_SE_Li256ELb1ELb1ELb1ELb0EEENS1_36VarlenDynamicPersistentTileSchedulerILi128ELi64ELi256ELi256ELb1ELb1ELb0ELb1ELb1ELb1EEEEEEEEEvNT_6ParamsE,@function
        .size           _ZN7cutlass13device_kernelIN5flash19enable_sm80_to_sm89INS1_16FlashAttnFwdSm80INS1_25CollectiveMainloopFwdSm80ILi8ELi2ELb0EN4cute5tupleIJNS5_1CILi128EEENS7_ILi64EEENS7_ILi192EEEEEELi192ENS_6half_tEfNS_4arch4Sm80ELb1ELb0ELb0ELb1ELb1ELb0ELb1ELb1EEENS1_21CollectiveEpilogueFwdINS6_IJS8_SA_S9_EEENS6_IJNS7_ILi1EEESI_SI_EEESC_SE_Li256ELb1ELb1ELb1ELb0EEENS1_36VarlenDynamicPersistentTileSchedulerILi128ELi64ELi256ELi256ELb1ELb1ELb0ELb1ELb1ELb1EEEEEEEEEvNT_6ParamsE,(.L_x_34 - _ZN7cutlass13device_kernelIN5flash19enable_sm80_to_sm89INS1_16FlashAttnFwdSm80INS1_25CollectiveMainloopFwdSm80ILi8ELi2ELb0EN4cute5tupleIJNS5_1CILi128EEENS7_ILi64EEENS7_ILi192EEEEEELi192ENS_6half_tEfNS_4arch4Sm80ELb1ELb0ELb0ELb1ELb1ELb0ELb1ELb1EEENS1_21CollectiveEpilogueFwdINS6_IJS8_SA_S9_EEENS6_IJNS7_ILi1EEESI_SI_EEESC_SE_Li256ELb1ELb1ELb1ELb0EEENS1_36VarlenDynamicPersistentTileSchedulerILi128ELi64ELi256ELi256ELb1ELb1ELb0ELb1ELb1ELb1EEEEEEEEEvNT_6ParamsE)
        .other          _ZN7cutlass13device_kernelIN5flash19enable_sm80_to_sm89INS1_16FlashAttnFwdSm80INS1_25CollectiveMainloopFwdSm80ILi8ELi2ELb0EN4cute5tupleIJNS5_1CILi128EEENS7_ILi64EEENS7_ILi192EEEEEELi192ENS_6half_tEfNS_4arch4Sm80ELb1ELb0ELb0ELb1ELb1ELb0ELb1ELb1EEENS1_21CollectiveEpilogueFwdINS6_IJS8_SA_S9_EEENS6_IJNS7_ILi1EEESI_SI_EEESC_SE_Li256ELb1ELb1ELb1ELb0EEENS1_36VarlenDynamicPersistentTileSchedulerILi128ELi64ELi256ELi256ELb1ELb1ELb0ELb1ELb1ELb1EEEEEEEEEvNT_6ParamsE,@"STO_CUDA_ENTRY STV_DEFAULT"
_ZN7cutlass13device_kernelIN5flash19enable_sm80_to_sm89INS1_16FlashAttnFwdSm80INS1_25CollectiveMainloopFwdSm80ILi8ELi2ELb0EN4cute5tupleIJNS5_1CILi128EEENS7_ILi64EEENS7_ILi192EEEEEELi192ENS_6half_tEfNS_4arch4Sm80ELb1ELb0ELb0ELb1ELb1ELb0ELb1ELb1EEENS1_21CollectiveEpilogueFwdINS6_IJS8_SA_S9_EEENS6_IJNS7_ILi1EEESI_SI_EEESC_SE_Li256ELb1ELb1ELb1ELb0EEENS1_36VarlenDynamicPersistentTileSchedulerILi128ELi64ELi256ELi256ELb1ELb1ELb0ELb1ELb1ELb1EEEEEEEEEvNT_6ParamsE:
[----:B------:R-:W-:Y:S01]  /*0000*/  LDC R1, c[0x0][0x28] ;  /* 0x00000a00ff017b82 */ /* 0x000fe20000000800 */
[----:B------:R-:W-:Y:S05]  /*0010*/  EXIT ;  /* 0x000000000000794d */ /* 0x000fea0003800000 */
.L_x_16:
        /* <DEDUP_REMOVED lines=14> */
.L_x_34:


//--------------------- .text._ZN7cutlass13device_kernelIN5flash19enable_sm80_to_sm89INS1_16FlashAttnFwdSm80INS1_25CollectiveMainloopFwdSm80ILi8ELi2ELb0EN4cute5tupleIJNS5_1CILi128EEENS7_ILi64EEENS7_ILi192EEEEEELi192ENS_6half_tEfNS_4arch4Sm80ELb1ELb0ELb0ELb1ELb1ELb1ELb1ELb1EEENS1_21CollectiveEpilogueFwdINS6_IJS8_SA_S9_EEENS6_IJNS7_ILi1EEESI_SI_EEESC_SE_Li256ELb1ELb1ELb1ELb0EEENS1_36VarlenDynamicPersistentTileSchedulerILi128ELi64ELi256ELi256ELb1ELb1ELb0ELb1ELb1ELb1EEEEEEEEEvNT_6ParamsE --------------------------
	.section	.text._ZN7cutlass13device_kernelIN5flash19enable_sm80_to_sm89INS1_16FlashAttnFwdSm80INS1_25CollectiveMainloopFwdSm80ILi8ELi2ELb0EN4cute5tupleIJNS5_1CILi128EEENS7_ILi64EEENS7_ILi192EEEEEELi192ENS_6half_tEfNS_4arch4Sm80ELb1ELb0ELb0ELb1ELb1ELb1ELb1ELb1EEENS1_21CollectiveEpilogueFwdINS6_IJS8_SA_S9_EEENS6_IJNS7_ILi1EEESI_SI_EEESC_SE_Li256ELb1ELb1ELb1ELb0EEENS1_36VarlenDynamicPersistentTileSchedulerILi128ELi64ELi256ELi256ELb1ELb1ELb0ELb1ELb1ELb1EEEEEEEEEvNT_6ParamsE,"ax",@progbits
	.align	128
.text._ZN7cutlass13device_kernelIN5flash19enable_sm80_to_sm89INS1_16FlashAttnFwdSm80INS1_25CollectiveMainloopFwdSm80ILi8ELi2ELb0EN4cute5tupleIJNS5_1CILi128EEENS7_ILi64EEENS7_ILi192EEEEEELi192ENS_6half_tEfNS_4arch4Sm80ELb1ELb0ELb0ELb1ELb1ELb1ELb1ELb1EEENS1_21CollectiveEpilogueFwdINS6_IJS8_SA_S9_EEENS6_IJNS7_ILi1EEESI_SI_EEESC_SE_Li256ELb1ELb1ELb1ELb0EEENS1_36VarlenDynamicPersistentTileSchedulerILi128ELi64ELi256ELi256ELb1ELb1ELb0ELb1ELb1ELb1EEEEEEEEEvNT_6ParamsE:
        .type           _ZN7cutlass13device_kernelIN5flash19enable_sm80_to_sm89INS1_16FlashAttnFwdSm80INS1_25CollectiveMainloopFwdSm80ILi8ELi2ELb0EN4cute5tupleIJNS5_1CILi128EEENS7_ILi64EEENS7_ILi192EEEEEELi192ENS_6half_tEfNS_4arch4Sm80ELb1ELb0ELb0ELb1ELb1ELb1ELb1ELb1EEENS1_21CollectiveEpilogueFwdINS6_IJS8_SA_S9_EEENS6_IJNS7_ILi1EEESI_SI_EEESC_SE_Li256ELb1ELb1ELb1ELb0EEENS1_36VarlenDynamicPersistentTileSchedulerILi128ELi64ELi256ELi256ELb1ELb1ELb0ELb1ELb1ELb1EEEEEEEEEvNT_6ParamsE,@function
        .size           _ZN7cutlass13device_kernelIN5flash19enable_sm80_to_sm89INS1_16FlashAttnFwdSm80INS1_25CollectiveMainloopFwdSm80ILi8ELi2ELb0EN4cute5tupleIJNS5_1CILi128EEENS7_ILi64EEENS7_ILi192EEEEEELi192ENS_6half_tEfNS_4arch4Sm80ELb1ELb0ELb0ELb1ELb1ELb1ELb1ELb1EEENS1_21CollectiveEpilogueFwdINS6_IJS8_SA_S9_EEENS6_IJNS7_ILi1EEESI_SI_EEESC_SE_Li256ELb1ELb1ELb1ELb0EEENS1_36VarlenDynamicPersistentTileSchedulerILi128ELi64ELi256ELi256ELb1ELb1ELb0ELb1ELb1ELb1EEEEEEEEEvNT_6ParamsE,(.L_x_35 - _ZN7cutlass13device_kernelIN5flash19enable_sm80_to_sm89INS1_16FlashAttnFwdSm80INS1_25CollectiveMainloopFwdSm80ILi8ELi2ELb0EN4cute5tupleIJNS5_1CILi128EEENS7_ILi64EEENS7_ILi192EEEEEELi192ENS_6half_tEfNS_4arch4Sm80ELb1ELb0ELb0ELb1ELb1ELb1ELb1ELb1EEENS1_21CollectiveEpilogueFwdINS6_IJS8_SA_S9_EEENS6_IJNS7_ILi1EEESI_SI_EEESC_SE_Li256ELb1ELb1ELb1ELb0EEENS1_36VarlenDynamicPersistentTileSchedulerILi128ELi64ELi256ELi256ELb1ELb1ELb0ELb1ELb1ELb1EEEEEEEEEvNT_6ParamsE)
        .other          _ZN7cutlass13device_kernelIN5flash19enable_sm80_to_sm89INS1_16FlashAttnFwdSm80INS1_25CollectiveMainloopFwdSm80ILi8ELi2ELb0EN4cute5tupleIJNS5_1CILi128EEENS7_ILi64EEENS7_ILi192EEEEEELi192ENS_6half_tEfNS_4arch4Sm80ELb1ELb0ELb0ELb1ELb1ELb1ELb1ELb1EEENS1_21CollectiveEpilogueFwdINS6_IJS8_SA_S9_EEENS6_IJNS7_ILi1EEESI_SI_EEESC_SE_Li256ELb1ELb1ELb1ELb0EEENS1_36VarlenDynamicPersistentTileSchedulerILi128ELi64ELi256ELi256ELb1ELb1ELb0ELb1ELb1ELb1EEEEEEEEEvNT_6ParamsE,@"STO_CUDA_ENTRY STV_DEFAULT"
_ZN7cutlass13device_kernelIN5flash19enable_sm80_to_sm89INS1_16FlashAttnFwdSm80INS1_25CollectiveMainloopFwdSm80ILi8ELi2ELb0EN4cute5tupleIJNS5_1CILi128EEENS7_ILi64EEENS7_ILi192EEEEEELi192ENS_6half_tEfNS_4arch4Sm80ELb1ELb0ELb0ELb1ELb1ELb1ELb1ELb1EEENS1_21CollectiveEpilogueFwdINS6_IJS8_SA_S9_EEENS6_IJNS7_ILi1EEESI_SI_EEESC_SE_Li256ELb1ELb1ELb1ELb0EEENS1_36VarlenDynamicPersistentTileSchedulerILi128ELi64ELi256ELi256ELb1ELb1ELb0ELb1ELb1ELb1EEEEEEEEEvNT_6ParamsE:
[----:B------:R-:W-:Y:S01]  /*0000*/  LDC R1, c[0x0][0x28] ;  /* 0x00000a00ff017b82 */ /* 0x000fe20000000800 */
[----:B------:R-:W-:Y:S05]  /*0010*/  EXIT ;  /* 0x000000000000794d */ /* 0x000fea0003800000 */
.L_x_17:
        /* <DEDUP_REMOVED lines=14> */
.L_x_35:


//--------------------- .nv.shared.reserved.0     --------------------------
	.section	.nv.shared.reserved.0,"aw",@nobits
	.weak		__nv_reservedSMEM_offset_0_alias
	.size		__nv_reservedSMEM_offset_0_alias, 0, 0
	.other		__nv_reservedSMEM_offset_0_alias,@"STO_CUDA_RESERVED_SHARED STV_DEFAULT"
__nv_reservedSMEM_offset_0_alias:
	.zero		0


//--------------------- .nv.global                --------------------------
	.section	.nv.global,"aw",@nobits
.nv.global:
	.type		_ZN78_INTERNAL_f5b7be85_42_flash_fwd_hdim192_fp16_paged_split_sm80_cu_49158569_32354cute1_E,@object
	.size		_ZN78_INTERNAL_f5b7be85_42_flash_fwd_hdim192_fp16_paged_split_sm80_cu_49158569_32354cute1_E,(_ZN78_INTERNAL_f5b7be85_42_flash_fwd_hdim192_fp16_paged_split_sm80_cu_49158569_32354cuda3std3__45__cpo6cbeginE - _ZN78_INTERNAL_f5b7be85_42_flash_fwd_hdim192_fp16_paged_split_sm80_cu_49158569_32354cute1_E)
_ZN78_INTERNAL_f5b7be85_42_flash_fwd_hdim192_fp16_paged_split_sm80_cu_49158569_32354cute1_E:
	.zero		1
	.type		_ZN78_INTERNAL_f5b7be85_42_flash_fwd_hdim192_fp16_paged_split_sm80_cu_49158569_32354cuda3std3__45__cpo6cbeginE,@object
	.size		_ZN78_INTERNAL_f5b7be85_42_flash_fwd_hdim192_fp16_paged_split_sm80_cu_49158569_32354cuda3std3__45__cpo6cbeginE,(_ZN78_INTERNAL_f5b7be85_42_flash_fwd_hdim192_fp16_paged_split_sm80_cu_49158569_32354cuda3std3__48in_placeE - _ZN78_INTERNAL_f5b7be85_42_flash_fwd_hdim192_fp16_paged_split_sm80_cu_49158569_32354cuda3std3__45__cpo6cbeginE)
_ZN78_INTERNAL_f5b7be85_42_flash_fwd_hdim192_fp16_paged_split_sm80_cu_49158569_32354cuda3std3__45__cpo6cbeginE:
	.zero		1
	.type		_ZN78_INTERNAL_f5b7be85_42_flash_fwd_hdim192_fp16_paged_split_sm80_cu_49158569_32354cuda3std3__48in_placeE,@object
	.size		_ZN78_INTERNAL_f5b7be85_42_flash_fwd_hdim192_fp16_paged_split_sm80_cu_49158569_32354cuda3std3__48in_placeE,(_ZN78_INTERNAL_f5b7be85_42_flash_fwd_hdim192_fp16_paged_split_sm80_cu_49158569_32354cuda3std6ranges3__45__cpo9iter_moveE - _ZN78_INTERNAL_f5b7be85_42_flash_fwd_hdim192_fp16_paged_split_sm80_cu_49158569_32354cuda3std3__48in_placeE)
_ZN78_INTERNAL_f5b7be85_42_flash_fwd_hdim192_fp16_paged_split_sm80_cu_49158569_32354cuda3std3__48in_placeE:
	.zero		1
	.type		_ZN78_INTERNAL_f5b7be85_42_flash_fwd_hdim192_fp16_paged_split_sm80_cu_49158569_32354cuda3std6ranges3__45__cpo9iter_moveE,@object
	.size		_ZN78_INTERNAL_f5b7be85_42_flash_fwd_hdim192_fp16_paged_split_sm80_cu_49158569_32354cuda3std6ranges3__45__cpo9iter_moveE,(_ZN78_INTERNAL_f5b7be85_42_flash_fwd_hdim192_fp16_paged_split_sm80_cu_49158569_32354cuda3std3__45__cpo5beginE - _ZN78_INTERNAL_f5b7be85_42_flash_fwd_hdim192_fp16_paged_split_sm80_cu_49158569_32354cuda3std6ranges3__45__cpo9iter_moveE)
_ZN78_INTERNAL_f5b7be85_42_flash_fwd_hdim192_fp16_paged_split_sm80_cu_49158569_32354cuda3std6ranges3__45__cpo9iter_moveE:
	.zero		1
	.type		_ZN78_INTERNAL_f5b7be85_42_flash_fwd_hdim192_fp16_paged_split_sm80_cu_49158569_32354cuda3std3__45__cpo5beginE,@object
	.size		_ZN78_INTERNAL_f5b7be85_42_flash_fwd_hdim192_fp16_paged_split_sm80_cu_49158569_32354cuda3std3__45__cpo5beginE,(_ZN78_INTERNAL_f5b7be85_42_flash_fwd_hdim192_fp16_paged_split_sm80_cu_49158569_32354cuda3std3__480_GLOBAL__N__f5b7be85_42_flash_fwd_hdim192_fp16_paged_split_sm80_cu_49158569_32356ignoreE - _ZN78_INTERNAL_f5b7be85_42_flash_fwd_hdim192_fp16_paged_split_sm80_cu_49158569_32354cuda3std3__45__cpo5beginE)
_ZN78_INTERNAL_f5b7be85_42_flash_fwd_hdim192_fp16_paged_split_sm80_cu_49158569_32354cuda3std3__45__cpo5beginE:
	.zero		1
	.type		_ZN78_INTERNAL_f5b7be85_42_flash_fwd_hdim192_fp16_paged_split_sm80_cu_49158569_32354cuda3std3__480_GLOBAL__N__f5b7be85_42_flash_fwd_hdim192_fp16_paged_split_sm80_cu_49158569_32356ignoreE,@object
	.size		_ZN78_INTERNAL_f5b7be85_42_flash_fwd_hdim192_fp16_paged_split_sm80_cu_49158569_32354cuda3std3__480_GLOBAL__N__f5b7be85_42_flash_fwd_hdim192_fp16_paged_split_sm80_cu_49158569_32356ignoreE,(_ZN78_INTERNAL_f5b7be85_42_flash_fwd_hdim192_fp16_paged_split_sm80_cu_49158569_32354cute7productE - _ZN78_INTERNAL_f5b7be85_42_flash_fwd_hdim192_fp16_paged_split_sm80_cu_49158569_32354cuda3std3__480_GLOBAL__N__f5b7be85_42_flash_fwd_hdim192_fp16_paged_split_sm80_cu_49158569_32356ignoreE)
_ZN78_INTERNAL_f5b7be85_42_flash_fwd_hdim192_fp16_paged_split_sm80_cu_49158569_32354cuda3std3__480_GLOBAL__N__f5b7be85_42_flash_fwd_hdim192_fp16_paged_split_sm80_cu_49158569_32356ignoreE:
	.zero		1
	.type		_ZN78_INTERNAL_f5b7be85_42_flash_fwd_hdim192_fp16_paged_split_sm80_cu_49158569_32354cute7productE,@object
	.size		_ZN78_INTERNAL_f5b7be85_42_flash_fwd_hdim192_fp16_paged_split_sm80_cu_49158569_32354cute7productE,(_ZN78_INTERNAL_f5b7be85_42_flash_fwd_hdim192_fp16_paged_split_sm80_cu_49158569_32354cuda3std3__45__cpo3endE - _ZN78_INTERNAL_f5b7be85_42_flash_fwd_hdim192_fp16_paged_split_sm80_cu_49158569_32354cute7productE)
_ZN78_INTERNAL_f5b7be85_42_flash_fwd_hdim192_fp16_paged_split_sm80_cu_49158569_32354cute7productE:
	.zero		1
	.type		_ZN78_INTERNAL_f5b7be85_42_flash_fwd_hdim192_fp16_paged_split_sm80_cu_49158569_32354cuda3std3__45__cpo3endE,@object
	.size		_ZN78_INTERNAL_f5b7be85_42_flash_fwd_hdim192_fp16_paged_split_sm80_cu_49158569_32354cuda3std3__45__cpo3endE,(_ZN78_INTERNAL_f5b7be85_42_flash_fwd_hdim192_fp16_paged_split_sm80_cu_49158569_32354cuda3std3__419piecewise_constructE - _ZN78_INTERNAL_f5b7be85_42_flash_fwd_hdim192_fp16_paged_split_sm80_cu_49158569_32354cuda3std3__45__cpo3endE)
_ZN78_INTERNAL_f5b7be85_42_flash_fwd_hdim192_fp16_paged_split_sm80_cu_49158569_32354cuda3std3__45__cpo3endE:
	.zero		1
	.type		_ZN78_INTERNAL_f5b7be85_42_flash_fwd_hdim192_fp16_paged_split_sm80_cu_49158569_32354cuda3std3__419piecewise_constructE,@object
	.size		_ZN78_INTERNAL_f5b7be85_42_flash_fwd_hdim192_fp16_paged_split_sm80_cu_49158569_32354cuda3std3__419piecewise_constructE,(_ZN78_INTERNAL_f5b7be85_42_flash_fwd_hdim192_fp16_paged_split_sm80_cu_49158569_32354cuda3std3__45__cpo4cendE - _ZN78_INTERNAL_f5b7be85_42_flash_fwd_hdim192_fp16_paged_split_sm80_cu_49158569_32354cuda3std3__419piecewise_constructE)
_ZN78_INTERNAL_f5b7be85_42_flash_fwd_hdim192_fp16_paged_split_sm80_cu_49158569_32354cuda3std3__419piecewise_constructE:
	.zero		1
	.type		_ZN78_INTERNAL_f5b7be85_42_flash_fwd_hdim192_fp16_paged_split_sm80_cu_49158569_32354cuda3std3__45__cpo4cendE,@object
	.size		_ZN78_INTERNAL_f5b7be85_42_flash_fwd_hdim192_fp16_paged_split_sm80_cu_49158569_32354cuda3std3__45__cpo4cendE,(_ZN78_INTERNAL_f5b7be85_42_flash_fwd_hdim192_fp16_paged_split_sm80_cu_49158569_32354cuda3std6ranges3__45__cpo4swapE - _ZN78_INTERNAL_f5b7be85_42_flash_fwd_hdim192_fp16_paged_split_sm80_cu_49158569_32354cuda3std3__45__cpo4cendE)
_ZN78_INTERNAL_f5b7be85_42_flash_fwd_hdim192_fp16_paged_split_sm80_cu_49158569_32354cuda3std3__45__cpo4cendE:
	.zero		1
	.type		_ZN78_INTERNAL_f5b7be85_42_flash_fwd_hdim192_fp16_paged_split_sm80_cu_49158569_32354cuda3std6ranges3__45__cpo4swapE,@object
	.size		_ZN78_INTERNAL_f5b7be85_42_flash_fwd_hdim192_fp16_paged_split_sm80_cu_49158569_32354cuda3std6ranges3__45__cpo4swapE,(.L_7 - _ZN78_INTERNAL_f5b7be85_42_flash_fwd_hdim192_fp16_paged_split_sm80_cu_49158569_32354cuda3std6ranges3__45__cpo4swapE)
_ZN78_INTERNAL_f5b7be85_42_flash_fwd_hdim192_fp16_paged_split_sm80_cu_49158569_32354cuda3std6ranges3__45__cpo4swapE:
	.zero		1
.L_7:


//--------------------- .nv.constant0._ZN7cutlass13device_kernelIN5flash19enable_sm80_to_sm89INS1_16FlashAttnFwdSm80INS1_25CollectiveMainloopFwdSm80ILi8ELi1ELb0EN4cute5tupleIJNS5_1CILi128EEENS7_ILi64EEENS7_ILi192EEEEEELi192ENS_6half_tEfNS_4arch4Sm80ELb0ELb0ELb0ELb0ELb1ELb0ELb1ELb1EEENS1_21CollectiveEpilogueFwdINS6_IJS8_SA_S9_EEENS6_IJNS7_ILi1EEESI_SI_EEESC_SE_Li256ELb0ELb1ELb1ELb0EEENS1_19SingleTileSchedulerILb0ELb1ELb1ELi128EEEEEEEEEvNT_6ParamsE --------------------------
	.section	.nv.constant0._ZN7cutlass13device_kernelIN5flash19enable_sm80_to_sm89INS1_16FlashAttnFwdSm80INS1_25CollectiveMainloopFwdSm80ILi8ELi1ELb0EN4cute5tupleIJNS5_1CILi128EEENS7_ILi64EEENS7_ILi192EEEEEELi192ENS_6half_tEfNS_4arch4Sm80ELb0ELb0ELb0ELb0ELb1ELb0ELb1ELb1EEENS1_21CollectiveEpilogueFwdINS6_IJS8_SA_S9_EEENS6_IJNS7_ILi1EEESI_SI_EEESC_SE_Li256ELb0ELb1ELb1ELb0EEENS1_19SingleTileSchedulerILb0ELb1ELb1ELi128EEEEEEEEEvNT_6ParamsE,"a",@progbits
	.sectionflags	@""
	.align	4
.nv.constant0._ZN7cutlass13device_kernelIN5flash19enable_sm80_to_sm89INS1_16FlashAttnFwdSm80INS1_25CollectiveMainloopFwdSm80ILi8ELi1ELb0EN4cute5tupleIJNS5_1CILi128EEENS7_ILi64EEENS7_ILi192EEEEEELi192ENS_6half_tEfNS_4arch4Sm80ELb0ELb0ELb0ELb0ELb1ELb0ELb1ELb1EEENS1_21CollectiveEpilogueFwdINS6_IJS8_SA_S9_EEENS6_IJNS7_ILi1EEESI_SI_EEESC_SE_Li256ELb0ELb1ELb1ELb0EEENS1_19SingleTileSchedulerILb0ELb1ELb1ELi128EEEEEEEEEvNT_6ParamsE:
	.zero		1576


//--------------------- .nv.constant0._ZN7cutlass13device_kernelIN5flash19enable_sm80_to_sm89INS1_16FlashAttnFwdSm80INS1_25CollectiveMainloopFwdSm80ILi8ELi1ELb0EN4cute5tupleIJNS5_1CILi128EEENS7_ILi64EEENS7_ILi192EEEEEELi192ENS_6half_tEfNS_4arch4Sm80ELb0ELb0ELb0ELb1ELb1ELb0ELb1ELb1EEENS1_21CollectiveEpilogueFwdINS6_IJS8_SA_S9_EEENS6_IJNS7_ILi1EEESI_SI_EEESC_SE_Li256ELb1ELb1ELb1ELb0EEENS1_36VarlenDynamicPersistentTileSchedulerILi128ELi64ELi256ELi256ELb1ELb1ELb0ELb0ELb1ELb1EEEEEEEEEvNT_6ParamsE --------------------------
	.section	.nv.constant0._ZN7cutlass13device_kernelIN5flash19enable_sm80_to_sm89INS1_16FlashAttnFwdSm80INS1_25CollectiveMainloopFwdSm80ILi8ELi1ELb0EN4cute5tupleIJNS5_1CILi128EEENS7_ILi64EEENS7_ILi192EEEEEELi192ENS_6half_tEfNS_4arch4Sm80ELb0ELb0ELb0ELb1ELb1ELb0ELb1ELb1EEENS1_21CollectiveEpilogueFwdINS6_IJS8_SA_S9_EEENS6_IJNS7_ILi1EEESI_SI_EEESC_SE_Li256ELb1ELb1ELb1ELb0EEENS1_36VarlenDynamicPersistentTileSchedulerILi128ELi64ELi256ELi256ELb1ELb1ELb0ELb0ELb1ELb1EEEEEEEEEvNT_6ParamsE,"a",@progbits
	.sectionflags	@""
	.align	4
.nv.constant0._ZN7cutlass13device_kernelIN5flash19enable_sm80_to_sm89INS1_16FlashAttnFwdSm80INS1_25CollectiveMainloopFwdSm80ILi8ELi1ELb0EN4cute5tupleIJNS5_1CILi128EEENS7_ILi64EEENS7_ILi192EEEEEELi192ENS_6half_tEfNS_4arch4Sm80ELb0ELb0ELb0ELb1ELb1ELb0ELb1ELb1EEENS1_21CollectiveEpilogueFwdINS6_IJS8_SA_S9_EEENS6_IJNS7_ILi1EEESI_SI_EEESC_SE_Li256ELb1ELb1ELb1ELb0EEENS1_36VarlenDynamicPersistentTileSchedulerILi128ELi64ELi256ELi256ELb1ELb1ELb0ELb0ELb1ELb1EEEEEEEEEvNT_6ParamsE:
	.zero		1608


//--------------------- .nv.constant0._ZN7cutlass13device_kernelIN5flash19enable_sm80_to_sm89INS1_16FlashAttnFwdSm80INS1_25CollectiveMainloopFwdSm80ILi8ELi1ELb0EN4cute5tupleIJNS5_1CILi128EEENS7_ILi64EEENS7_ILi192EEEEEELi192ENS_6half_tEfNS_4arch4Sm80ELb0ELb0ELb0ELb1ELb1ELb1ELb1ELb1EEENS1_21CollectiveEpilogueFwdINS6_IJS8_SA_S9_EEENS6_IJNS7_ILi1EEESI_SI_EEESC_SE_Li256ELb1ELb1ELb1ELb0EEENS1_36VarlenDynamicPersistentTileSchedulerILi128ELi64ELi256ELi256ELb1ELb1ELb0ELb0ELb1ELb1EEEEEEEEEvNT_6ParamsE --------------------------
	.section	.nv.constant0._ZN7cutlass13device_kernelIN5flash19enable_sm80_to_sm89INS1_16FlashAttnFwdSm80INS1_25CollectiveMainloopFwdSm80ILi8ELi1ELb0EN4cute5tupleIJNS5_1CILi128EEENS7_ILi64EEENS7_ILi192EEEEEELi192ENS_6half_tEfNS_4arch4Sm80ELb0ELb0ELb0ELb1ELb1ELb1ELb1ELb1EEENS1_21CollectiveEpilogueFwdINS6_IJS8_SA_S9_EEENS6_IJNS7_ILi1EEESI_SI_EEESC_SE_Li256ELb1ELb1ELb1ELb0EEENS1_36VarlenDynamicPersistentTileSchedulerILi128ELi64ELi256ELi256ELb1ELb1ELb0ELb0ELb1ELb1EEEEEEEEEvNT_6ParamsE,"a",@progbits
	.sectionflags	@""
	.align	4
.nv.constant0._ZN7cutlass13device_kernelIN5flash19enable_sm80_to_sm89INS1_16FlashAttnFwdSm80INS1_25CollectiveMainloopFwdSm80ILi8ELi1ELb0EN4cute5tupleIJNS5_1CILi128EEENS7_ILi64EEENS7_ILi192EEEEEELi192ENS_6half_tEfNS_4arch4Sm80ELb0ELb0ELb0ELb1ELb1ELb1ELb1ELb1EEENS1_21CollectiveEpilogueFwdINS6_IJS8_SA_S9_EEENS6_IJNS7_ILi1EEESI_SI_EEESC_SE_Li256ELb1ELb1ELb1ELb0EEENS1_36VarlenDynamicPersistentTileSchedulerILi128ELi64ELi256ELi256ELb1ELb1ELb0ELb0ELb1ELb1EEEEEEEEEvNT_6ParamsE:
	.zero		1608


//--------------------- .nv.constant0._ZN7cutlass13device_kernelIN5flash19enable_sm80_to_sm89INS1_16FlashAttnFwdSm80INS1_25CollectiveMainloopFwdSm80ILi8ELi1ELb0EN4cute5tupleIJNS5_1CILi128EEENS7_ILi64EEENS7_ILi192EEEEEELi192ENS_6half_tEfNS_4arch4Sm80ELb0ELb1ELb0ELb0ELb1ELb0ELb1ELb1EEENS1_21CollectiveEpilogueFwdINS6_IJS8_SA_S9_EEENS6_IJNS7_ILi1EEESI_SI_EEESC_SE_Li256ELb0ELb1ELb1ELb0EEENS1_19SingleTileSchedulerILb0ELb1ELb1ELi128EEEEEEEEEvNT_6ParamsE --------------------------
	.section	.nv.constant0._ZN7cutlass13device_kernelIN5flash19enable_sm80_to_sm89INS1_16FlashAttnFwdSm80INS1_25CollectiveMainloopFwdSm80ILi8ELi1ELb0EN4cute5tupleIJNS5_1CILi128EEENS7_ILi64EEENS7_ILi192EEEEEELi192ENS_6half_tEfNS_4arch4Sm80ELb0ELb1ELb0ELb0ELb1ELb0ELb1ELb1EEENS1_21CollectiveEpilogueFwdINS6_IJS8_SA_S9_EEENS6_IJNS7_ILi1EEESI_SI_EEESC_SE_Li256ELb0ELb1ELb1ELb0EEENS1_19SingleTileSchedulerILb0ELb1ELb1ELi128EEEEEEEEEvNT_6ParamsE,"a",@progbits
	.sectionflags	@""
	.align	4
.nv.constant0._ZN7cutlass13device_kernelIN5flash19enable_sm80_to_sm89INS1_16FlashAttnFwdSm80INS1_25CollectiveMainloopFwdSm80ILi8ELi1ELb0EN4cute5tupleIJNS5_1CILi128EEENS7_ILi64EEENS7_ILi192EEEEEELi192ENS_6half_tEfNS_4arch4Sm80ELb0ELb1ELb0ELb0ELb1ELb0ELb1ELb1EEENS1_21CollectiveEpilogueFwdINS6_IJS8_SA_S9_EEENS6_IJNS7_ILi1EEESI_SI_EEESC_SE_Li256ELb0ELb1ELb1ELb0EEENS1_19SingleTileSchedulerILb0ELb1ELb1ELi128EEEEEEEEEvNT_6ParamsE:
	.zero		1576


//--------------------- .nv.constant0._ZN7cutlass13device_kernelIN5flash19enable_sm80_to_sm89INS1_16FlashAttnFwdSm80INS1_25CollectiveMainloopFwdSm80ILi8ELi1ELb0EN4cute5tupleIJNS5_1CILi128EEENS7_ILi64EEENS7_ILi192EEEEEELi192ENS_6half_tEfNS_4arch4Sm80ELb0ELb1ELb0ELb1ELb1ELb0ELb1ELb1EEENS1_21CollectiveEpilogueFwdINS6_IJS8_SA_S9_EEENS6_IJNS7_ILi1EEESI_SI_EEESC_SE_Li256ELb1ELb1ELb1ELb0EEENS1_36VarlenDynamicPersistentTileSchedulerILi128ELi64ELi256ELi256ELb1ELb1ELb0ELb1ELb0ELb1EEEEEEEEEvNT_6ParamsE --------------------------
	.section	.nv.constant0._ZN7cutlass13device_kernelIN5flash19enable_sm80_to_sm89INS1_16FlashAttnFwdSm80INS1_25CollectiveMainloopFwdSm80ILi8ELi1ELb0EN4cute5tupleIJNS5_1CILi128EEENS7_ILi64EEENS7_ILi192EEEEEELi192ENS_6half_tEfNS_4arch4Sm80ELb0ELb1ELb0ELb1ELb1ELb0ELb1ELb1EEENS1_21CollectiveEpilogueFwdINS6_IJS8_SA_S9_EEENS6_IJNS7_ILi1EEESI_SI_EEESC_SE_Li256ELb1ELb1ELb1ELb0EEENS1_36VarlenDynamicPersistentTileSchedulerILi128ELi64ELi256ELi256ELb1ELb1ELb0ELb1ELb0ELb1EEEEEEEEEvNT_6ParamsE,"a",@progbits
	.sectionflags	@""
	.align	4
.nv.constant0._ZN7cutlass13device_kernelIN5flash19enable_sm80_to_sm89INS1_16FlashAttnFwdSm80INS1_25CollectiveMainloopFwdSm80ILi8ELi1ELb0EN4cute5tupleIJNS5_1CILi128EEENS7_ILi64EEENS7_ILi192EEEEEELi192ENS_6half_tEfNS_4arch4Sm80ELb0ELb1ELb0ELb1ELb1ELb0ELb1ELb1EEENS1_21CollectiveEpilogueFwdINS6_IJS8_SA_S9_EEENS6_IJNS7_ILi1EEESI_SI_EEESC_SE_Li256ELb1ELb1ELb1ELb0EEENS1_36VarlenDynamicPersistentTileSchedulerILi128ELi64ELi256ELi256ELb1ELb1ELb0ELb1ELb0ELb1EEEEEEEEEvNT_6ParamsE:
	.zero		1608


//--------------------- .nv.constant0._ZN7cutlass13device_kernelIN5flash19enable_sm80_to_sm89INS1_16FlashAttnFwdSm80INS1_25CollectiveMainloopFwdSm80ILi8ELi1ELb0EN4cute5tupleIJNS5_1CILi128EEENS7_ILi64EEENS7_ILi192EEEEEELi192ENS_6half_tEfNS_4arch4Sm80ELb0ELb1ELb0ELb1ELb1ELb1ELb1ELb1EEENS1_21CollectiveEpilogueFwdINS6_IJS8_SA_S9_EEENS6_IJNS7_ILi1EEESI_SI_EEESC_SE_Li256ELb1ELb1ELb1ELb0EEENS1_36VarlenDynamicPersistentTileSchedulerILi128ELi64ELi256ELi256ELb1ELb1ELb0ELb1ELb0ELb1EEEEEEEEEvNT_6ParamsE --------------------------
	.section	.nv.constant0._ZN7cutlass13device_kernelIN5flash19enable_sm80_to_sm89INS1_16FlashAttnFwdSm80INS1_25CollectiveMainloopFwdSm80ILi8ELi1ELb0EN4cute5tupleIJNS5_1CILi128EEENS7_ILi64EEENS7_ILi192EEEEEELi192ENS_6half_tEfNS_4arch4Sm80ELb0ELb1ELb0ELb1ELb1ELb1ELb1ELb1EEENS1_21CollectiveEpilogueFwdINS6_IJS8_SA_S9_EEENS6_IJNS7_ILi1EEESI_SI_EEESC_SE_Li256ELb1ELb1ELb1ELb0EEENS1_36VarlenDynamicPersistentTileSchedulerILi128ELi64ELi256ELi256ELb1ELb1ELb0ELb1ELb0ELb1EEEEEEEEEvNT_6ParamsE,"a",@progbits
	.sectionflags	@""
	.align	4
.nv.constant0._ZN7cutlass13device_kernelIN5flash19enable_sm80_to_sm89INS1_16FlashAttnFwdSm80INS1_25CollectiveMainloopFwdSm80ILi8ELi1ELb0EN4cute5tupleIJNS5_1CILi128EEENS7_ILi64EEENS7_ILi192EEEEEELi192ENS_6half_tEfNS_4arch4Sm80ELb0ELb1ELb0ELb1ELb1ELb1ELb1ELb1EEENS1_21CollectiveEpilogueFwdINS6_IJS8_SA_S9_EEENS6_IJNS7_ILi1EEESI_SI_EEESC_SE_Li256ELb1ELb1ELb1ELb0EEENS1_36VarlenDynamicPersistentTileSchedulerILi128ELi64ELi256ELi256ELb1ELb1ELb0ELb1ELb0ELb1EEEEEEEEEvNT_6ParamsE:
	.zero		1608


//--------------------- .nv.constant0._ZN7cutlass13device_kernelIN5flash19enable_sm80_to_sm89INS1_16FlashAttnFwdSm80INS1_25CollectiveMainloopFwdSm80ILi8ELi1ELb0EN4cute5tupleIJNS5_1CILi128EEENS7_ILi64EEENS7_ILi192EEEEEELi192ENS_6half_tEfNS_4arch4Sm80ELb1ELb0ELb0ELb0ELb1ELb0ELb1ELb1EEENS1_21CollectiveEpilogueFwdINS6_IJS8_SA_S9_EEENS6_IJNS7_ILi1EEESI_SI_EEESC_SE_Li256ELb0ELb1ELb1ELb0EEENS1_30DynamicPersistentTileSchedulerILi256ELi256ELb1ELb1ELb0EEEEEEEEEvNT_6ParamsE --------------------------
	.section	.nv.constant0._ZN7cutlass13device_kernelIN5flash19enable_sm80_to_sm89INS1_16FlashAttnFwdSm80INS1_25CollectiveMainloopFwdSm80ILi8ELi1ELb0EN4cute5tupleIJNS5_1CILi128EEENS7_ILi64EEENS7_ILi192EEEEEELi192ENS_6half_tEfNS_4arch4Sm80ELb1ELb0ELb0ELb0ELb1ELb0ELb1ELb1EEENS1_21CollectiveEpilogueFwdINS6_IJS8_SA_S9_EEENS6_IJNS7_ILi1EEESI_SI_EEESC_SE_Li256ELb0ELb1ELb1ELb0EEENS1_30DynamicPersistentTileSchedulerILi256ELi256ELb1ELb1ELb0EEEEEEEEEvNT_6ParamsE,"a",@progbits
	.sectionflags	@""
	.align	4
.nv.constant0._ZN7cutlass13device_kernelIN5flash19enable_sm80_to_sm89INS1_16FlashAttnFwdSm80INS1_25CollectiveMainloopFwdSm80ILi8ELi1ELb0EN4cute5tupleIJNS5_1CILi128EEENS7_ILi64EEENS7_ILi192EEEEEELi192ENS_6half_tEfNS_4arch4Sm80ELb1ELb0ELb0ELb0ELb1ELb0ELb1ELb1EEENS1_21CollectiveEpilogueFwdINS6_IJS8_SA_S9_EEENS6_IJNS7_ILi1EEESI_SI_EEESC_SE_Li256ELb0ELb1ELb1ELb0EEENS1_30DynamicPersistentTileSchedulerILi256ELi256ELb1ELb1ELb0EEEEEEEEEvNT_6ParamsE:
	.zero		1592


//--------------------- .nv.constant0._ZN7cutlass13device_kernelIN5flash19enable_sm80_to_sm89INS1_16FlashAttnFwdSm80INS1_25CollectiveMainloopFwdSm80ILi8ELi1ELb0EN4cute5tupleIJNS5_1CILi128EEENS7_ILi64EEENS7_ILi192EEEEEELi192ENS_6half_tEfNS_4arch4Sm80ELb1ELb0ELb0ELb1ELb1ELb0ELb1ELb1EEENS1_21CollectiveEpilogueFwdINS6_IJS8_SA_S9_EEENS6_IJNS7_ILi1EEESI_SI_EEESC_SE_Li256ELb1ELb1ELb1ELb0EEENS1_36VarlenDynamicPersistentTileSchedulerILi128ELi64ELi256ELi256ELb1ELb1ELb0ELb1ELb1ELb1EEEEEEEEEvNT_6ParamsE --------------------------
	.section	.nv.constant0._ZN7cutlass13device_kernelIN5flash19enable_sm80_to_sm89INS1_16FlashAttnFwdSm80INS1_25CollectiveMainloopFwdSm80ILi8ELi1ELb0EN4cute5tupleIJNS5_1CILi128EEENS7_ILi64EEENS7_ILi192EEEEEELi192ENS_6half_tEfNS_4arch4Sm80ELb1ELb0ELb0ELb1ELb1ELb0ELb1ELb1EEENS1_21CollectiveEpilogueFwdINS6_IJS8_SA_S9_EEENS6_IJNS7_ILi1EEESI_SI_EEESC_SE_Li256ELb1ELb1ELb1ELb0EEENS1_36VarlenDynamicPersistentTileSchedulerILi128ELi64ELi256ELi256ELb1ELb1ELb0ELb1ELb1ELb1EEEEEEEEEvNT_6ParamsE,"a",@progbits
	.sectionflags	@""
	.align	4
.nv.constant0._ZN7cutlass13device_kernelIN5flash19enable_sm80_to_sm89INS1_16FlashAttnFwdSm80INS1_25CollectiveMainloopFwdSm80ILi8ELi1ELb0EN4cute5tupleIJNS5_1CILi128EEENS7_ILi64EEENS7_ILi192EEEEEELi192ENS_6half_tEfNS_4arch4Sm80ELb1ELb0ELb0ELb1ELb1ELb0ELb1ELb1EEENS1_21CollectiveEpilogueFwdINS6_IJS8_SA_S9_EEENS6_IJNS7_ILi1EEESI_SI_EEESC_SE_Li256ELb1ELb1ELb1ELb0EEENS1_36VarlenDynamicPersistentTileSchedulerILi128ELi64ELi256ELi256ELb1ELb1ELb0ELb1ELb1ELb1EEEEEEEEEvNT_6ParamsE:
	.zero		1608


//--------------------- .nv.constant0._ZN7cutlass13device_kernelIN5flash19enable_sm80_to_sm89INS1_16FlashAttnFwdSm80INS1_25CollectiveMainloopFwdSm80ILi8ELi1ELb0EN4cute5tupleIJNS5_1CILi128EEENS7_ILi64EEENS7_ILi192EEEEEELi192ENS_6half_tEfNS_4arch4Sm80ELb1ELb0ELb0ELb1ELb1ELb1ELb1ELb1EEENS1_21CollectiveEpilogueFwdINS6_IJS8_SA_S9_EEENS6_IJNS7_ILi1EEESI_SI_EEESC_SE_Li256ELb1ELb1ELb1ELb0EEENS1_36VarlenDynamicPersistentTileSchedulerILi128ELi64ELi256ELi256ELb1ELb1ELb0ELb1ELb1ELb1EEEEEEEEEvNT_6ParamsE --------------------------
	.section	.nv.constant0._ZN7cutlass13device_kernelIN5flash19enable_sm80_to_sm89INS1_16FlashAttnFwdSm80INS1_25CollectiveMainloopFwdSm80ILi8ELi1ELb0EN4cute5tupleIJNS5_1CILi128EEENS7_ILi64EEENS7_ILi192EEEEEELi192ENS_6half_tEfNS_4arch4Sm80ELb1ELb0ELb0ELb1ELb1ELb1ELb1ELb1EEENS1_21CollectiveEpilogueFwdINS6_IJS8_SA_S9_EEENS6_IJNS7_ILi1EEESI_SI_EEESC_SE_Li256ELb1ELb1ELb1ELb0EEENS1_36VarlenDynamicPersistentTileSchedulerILi128ELi64ELi256ELi256ELb1ELb1ELb0ELb1ELb1ELb1EEEEEEEEEvNT_6ParamsE,"a",@progbits
	.sectionflags	@""
	.align	4
.nv.constant0._ZN7cutlass13device_kernelIN5flash19enable_sm80_to_sm89INS1_16FlashAttnFwdSm80INS1_25CollectiveMainloopFwdSm80ILi8ELi1ELb0EN4cute5tupleIJNS5_1CILi128EEENS7_ILi64EEENS7_ILi192EEEEEELi192ENS_6half_tEfNS_4arch4Sm80ELb1ELb0ELb0ELb1ELb1ELb1ELb1ELb1EEENS1_21CollectiveEpilogueFwdINS6_IJS8_SA_S9_EEENS6_IJNS7_ILi1EEESI_SI_EEESC_SE_Li256ELb1ELb1ELb1ELb0EEENS1_36VarlenDynamicPersistentTileSchedulerILi128ELi64ELi256ELi256ELb1ELb1ELb0ELb1ELb1ELb1EEEEEEEEEvNT_6ParamsE:
	.zero		1608


//--------------------- .nv.constant0._ZN7cutlass13device_kernelIN5flash19enable_sm80_to_sm89INS1_16FlashAttnFwdSm80INS1_25CollectiveMainloopFwdSm80ILi8ELi2ELb0EN4cute5tupleIJNS5_1CILi128EEENS7_ILi64EEENS7_ILi192EEEEEELi192ENS_6half_tEfNS_4arch4Sm80ELb0ELb0ELb0ELb0ELb1ELb0ELb1ELb1EEENS1_21CollectiveEpilogueFwdINS6_IJS8_SA_S9_EEENS6_IJNS7_ILi1EEESI_SI_EEESC_SE_Li256ELb0ELb1ELb1ELb0EEENS1_19SingleTileSchedulerILb0ELb1ELb1ELi128EEEEEEEEEvNT_6ParamsE --------------------------
	.section	.nv.constant0._ZN7cutlass13device_kernelIN5flash19enable_sm80_to_sm89INS1_16FlashAttnFwdSm80INS1_25CollectiveMainloopFwdSm80ILi8ELi2ELb0EN4cute5tupleIJNS5_1CILi128EEENS7_ILi64EEENS7_ILi192EEEEEELi192ENS_6half_tEfNS_4arch4Sm80ELb0ELb0ELb0ELb0ELb1ELb0ELb1ELb1EEENS1_21CollectiveEpilogueFwdINS6_IJS8_SA_S9_EEENS6_IJNS7_ILi1EEESI_SI_EEESC_SE_Li256ELb0ELb1ELb1ELb0EEENS1_19SingleTileSchedulerILb0ELb1ELb1ELi128EEEEEEEEEvNT_6ParamsE,"a",@progbits
	.sectionflags	@""
	.align	4
.nv.constant0._ZN7cutlass13device_kernelIN5flash19enable_sm80_to_sm89INS1_16FlashAttnFwdSm80INS1_25CollectiveMainloopFwdSm80ILi8ELi2ELb0EN4cute5tupleIJNS5_1CILi128EEENS7_ILi64EEENS7_ILi192EEEEEELi192ENS_6half_tEfNS_4arch4Sm80ELb0ELb0ELb0ELb0ELb1ELb0ELb1ELb1EEENS1_21CollectiveEpilogueFwdINS6_IJS8_SA_S9_EEENS6_IJNS7_ILi1EEESI_SI_EEESC_SE_Li256ELb0ELb1ELb1ELb0EEENS1_19SingleTileSchedulerILb0ELb1ELb1ELi128EEEEEEEEEvNT_6ParamsE:
	.zero		1576


//--------------------- .nv.constant0._ZN7cutlass13device_kernelIN5flash19enable_sm80_to_sm89INS1_16FlashAttnFwdSm80INS1_25CollectiveMainloopFwdSm80ILi8ELi2ELb0EN4cute5tupleIJNS5_1CILi128EEENS7_ILi64EEENS7_ILi192EEEEEELi192ENS_6half_tEfNS_4arch4Sm80ELb0ELb0ELb0ELb1ELb1ELb0ELb1ELb1EEENS1_21CollectiveEpilogueFwdINS6_IJS8_SA_S9_EEENS6_IJNS7_ILi1EEESI_SI_EEESC_SE_Li256ELb1ELb1ELb1ELb0EEENS1_36VarlenDynamicPersistentTileSchedulerILi128ELi64ELi256ELi256ELb1ELb1ELb0ELb0ELb1ELb1EEEEEEEEEvNT_6ParamsE --------------------------
	.section	.nv.constant0._ZN7cutlass13device_kernelIN5flash19enable_sm80_to_sm89INS1_16FlashAttnFwdSm80INS1_25CollectiveMainloopFwdSm80ILi8ELi2ELb0EN4cute5tupleIJNS5_1CILi128EEENS7_ILi64EEENS7_ILi192EEEEEELi192ENS_6half_tEfNS_4arch4Sm80ELb0ELb0ELb0ELb1ELb1ELb0ELb1ELb1EEENS1_21CollectiveEpilogueFwdINS6_IJS8_SA_S9_EEENS6_IJNS7_ILi1EEESI_SI_EEESC_SE_Li256ELb1ELb1ELb1ELb0EEENS1_36VarlenDynamicPersistentTileSchedulerILi128ELi64ELi256ELi256ELb1ELb1ELb0ELb0ELb1ELb1EEEEEEEEEvNT_6ParamsE,"a",@progbits
	.sectionflags	@""
	.align	4
.nv.constant0._ZN7cutlass13device_kernelIN5flash19enable_sm80_to_sm89INS1_16FlashAttnFwdSm80INS1_25CollectiveMainloopFwdSm80ILi8ELi2ELb0EN4cute5tupleIJNS5_1CILi128EEENS7_ILi64EEENS7_ILi192EEEEEELi192ENS_6half_tEfNS_4arch4Sm80ELb0ELb0ELb0ELb1ELb1ELb0ELb1ELb1EEENS1_21CollectiveEpilogueFwdINS6_IJS8_SA_S9_EEENS6_IJNS7_ILi1EEESI_SI_EEESC_SE_Li256ELb1ELb1ELb1ELb0EEENS1_36VarlenDynamicPersistentTileSchedulerILi128ELi64ELi256ELi256ELb1ELb1ELb0ELb0ELb1ELb1EEEEEEEEEvNT_6ParamsE:
	.zero		1608


//--------------------- .nv.constant0._ZN7cutlass13device_kernelIN5flash19enable_sm80_to_sm89INS1_16FlashAttnFwdSm80INS1_25CollectiveMainloopFwdSm80ILi8ELi2ELb0EN4cute5tupleIJNS5_1CILi128EEENS7_ILi64EEENS7_ILi192EEEEEELi192ENS_6half_tEfNS_4arch4Sm80ELb0ELb0ELb0ELb1ELb1ELb1ELb1ELb1EEENS1_21CollectiveEpilogueFwdINS6_IJS8_SA_S9_EEENS6_IJNS7_ILi1EEESI_SI_EEESC_SE_Li256ELb1ELb1ELb1ELb0EEENS1_36VarlenDynamicPersistentTileSchedulerILi128ELi64ELi256ELi256ELb1ELb1ELb0ELb0ELb1ELb1EEEEEEEEEvNT_6ParamsE --------------------------
	.section	.nv.constant0._ZN7cutlass13device_kernelIN5flash19enable_sm80_to_sm89INS1_16FlashAttnFwdSm80INS1_25CollectiveMainloopFwdSm80ILi8ELi2ELb0EN4cute5tupleIJNS5_1CILi128EEENS7_ILi64EEENS7_ILi192EEEEEELi192ENS_6half_tEfNS_4arch4Sm80ELb0ELb0ELb0ELb1ELb1ELb1ELb1ELb1EEENS1_21CollectiveEpilogueFwdINS6_IJS8_SA_S9_EEENS6_IJNS7_ILi1EEESI_SI_EEESC_SE_Li256ELb1ELb1ELb1ELb0EEENS1_36VarlenDynamicPersistentTileSchedulerILi128ELi64ELi256ELi256ELb1ELb1ELb0ELb0ELb1ELb1EEEEEEEEEvNT_6ParamsE,"a",@progbits
	.sectionflags	@""
	.align	4
.nv.constant0._ZN7cutlass13device_kernelIN5flash19enable_sm80_to_sm89INS1_16FlashAttnFwdSm80INS1_25CollectiveMainloopFwdSm80ILi8ELi2ELb0EN4cute5tupleIJNS5_1CILi128EEENS7_ILi64EEENS7_ILi192EEEEEELi192ENS_6half_tEfNS_4arch4Sm80ELb0ELb0ELb0ELb1ELb1ELb1ELb1ELb1EEENS1_21CollectiveEpilogueFwdINS6_IJS8_SA_S9_EEENS6_IJNS7_ILi1EEESI_SI_EEESC_SE_Li256ELb1ELb1ELb1ELb0EEENS1_36VarlenDynamicPersistentTileSchedulerILi128ELi64ELi256ELi256ELb1ELb1ELb0ELb0ELb1ELb1EEEEEEEEEvNT_6ParamsE:
	.zero		1608


//--------------------- .nv.constant0._ZN7cutlass13device_kernelIN5flash19enable_sm80_to_sm89INS1_16FlashAttnFwdSm80INS1_25CollectiveMainloopFwdSm80ILi8ELi2ELb0EN4cute5tupleIJNS5_1CILi128EEENS7_ILi64EEENS7_ILi192EEEEEELi192ENS_6half_tEfNS_4arch4Sm80ELb0ELb1ELb0ELb0ELb1ELb0ELb1ELb1EEENS1_21CollectiveEpilogueFwdINS6_IJS8_SA_S9_EEENS6_IJNS7_ILi1EEESI_SI_EEESC_SE_Li256ELb0ELb1ELb1ELb0EEENS1_19SingleTileSchedulerILb0ELb1ELb1ELi128EEEEEEEEEvNT_6ParamsE --------------------------
	.section	.nv.constant0._ZN7cutlass13device_kernelIN5flash19enable_sm80_to_sm89INS1_16FlashAttnFwdSm80INS1_25CollectiveMainloopFwdSm80ILi8ELi2ELb0EN4cute5tupleIJNS5_1CILi128EEENS7_ILi64EEENS7_ILi192EEEEEELi192ENS_6half_tEfNS_4arch4Sm80ELb0ELb1ELb0ELb0ELb1ELb0ELb1ELb1EEENS1_21CollectiveEpilogueFwdINS6_IJS8_SA_S9_EEENS6_IJNS7_ILi1EEESI_SI_EEESC_SE_Li256ELb0ELb1ELb1ELb0EEENS1_19SingleTileSchedulerILb0ELb1ELb1ELi128EEEEEEEEEvNT_6ParamsE,"a",@progbits
	.sectionflags	@""
	.align	4
.nv.constant0._ZN7cutlass13device_kernelIN5flash19enable_sm80_to_sm89INS1_16FlashAttnFwdSm80INS1_25CollectiveMainloopFwdSm80ILi8ELi2ELb0EN4cute5tupleIJNS5_1CILi128EEENS7_ILi64EEENS7_ILi192EEEEEELi192ENS_6half_tEfNS_4arch4Sm80ELb0ELb1ELb0ELb0ELb1ELb0ELb1ELb1EEENS1_21CollectiveEpilogueFwdINS6_IJS8_SA_S9_EEENS6_IJNS7_ILi1EEESI_SI_EEESC_SE_Li256ELb0ELb1ELb1ELb0EEENS1_19SingleTileSchedulerILb0ELb1ELb1ELi128EEEEEEEEEvNT_6ParamsE:
	.zero		1576


//--------------------- .nv.constant0._ZN7cutlass13device_kernelIN5flash19enable_sm80_to_sm89INS1_16FlashAttnFwdSm80INS1_25CollectiveMainloopFwdSm80ILi8ELi2ELb0EN4cute5tupleIJNS5_1CILi128EEENS7_ILi64EEENS7_ILi192EEEEEELi192ENS_6half_tEfNS_4arch4Sm80ELb0ELb1ELb0ELb1ELb1ELb0ELb1ELb1EEENS1_21CollectiveEpilogueFwdINS6_IJS8_SA_S9_EEENS6_IJNS7_ILi1EEESI_SI_EEESC_SE_Li256ELb1ELb1ELb1ELb0EEENS1_36VarlenDynamicPersistentTileSchedulerILi128ELi64ELi256ELi256ELb1ELb1ELb0ELb1ELb0ELb1EEEEEEEEEvNT_6ParamsE --------------------------
	.section	.nv.constant0._ZN7cutlass13device_kernelIN5flash19enable_sm80_to_sm89INS1_16FlashAttnFwdSm80INS1_25CollectiveMainloopFwdSm80ILi8ELi2ELb0EN4cute5tupleIJNS5_1CILi128EEENS7_ILi64EEENS7_ILi192EEEEEELi192ENS_6half_tEfNS_4arch4Sm80ELb0ELb1ELb0ELb1ELb1ELb0ELb1ELb1EEENS1_21CollectiveEpilogueFwdINS6_IJS8_SA_S9_EEENS6_IJNS7_ILi1EEESI_SI_EEESC_SE_Li256ELb1ELb1ELb1ELb0EEENS1_36VarlenDynamicPersistentTileSchedulerILi128ELi64ELi256ELi256ELb1ELb1ELb0ELb1ELb0ELb1EEEEEEEEEvNT_6ParamsE,"a",@progbits
	.sectionflags	@""
	.align	4
.nv.constant0._ZN7cutlass13device_kernelIN5flash19enable_sm80_to_sm89INS1_16FlashAttnFwdSm80INS1_25CollectiveMainloopFwdSm80ILi8ELi2ELb0EN4cute5tupleIJNS5_1CILi128EEENS7_ILi64EEENS7_ILi192EEEEEELi192ENS_6half_tEfNS_4arch4Sm80ELb0ELb1ELb0ELb1ELb1ELb0ELb1ELb1EEENS1_21CollectiveEpilogueFwdINS6_IJS8_SA_S9_EEENS6_IJNS7_ILi1EEESI_SI_EEESC_SE_Li256ELb1ELb1ELb1ELb0EEENS1_36VarlenDynamicPersistentTileSchedulerILi128ELi64ELi256ELi256ELb1ELb1ELb0ELb1ELb0ELb1EEEEEEEEEvNT_6ParamsE:
	.zero		1608


//--------------------- .nv.constant0._ZN7cutlass13device_kernelIN5flash19enable_sm80_to_sm89INS1_16FlashAttnFwdSm80INS1_25CollectiveMainloopFwdSm80ILi8ELi2ELb0EN4cute5tupleIJNS5_1CILi128EEENS7_ILi64EEENS7_ILi192EEEEEELi192ENS_6half_tEfNS_4arch4Sm80ELb0ELb1ELb0ELb1ELb1ELb1ELb1ELb1EEENS1_21CollectiveEpilogueFwdINS6_IJS8_SA_S9_EEENS6_IJNS7_ILi1EEESI_SI_EEESC_SE_Li256ELb1ELb1ELb1ELb0EEENS1_36VarlenDynamicPersistentTileSchedulerILi128ELi64ELi256ELi256ELb1ELb1ELb0ELb1ELb0ELb1EEEEEEEEEvNT_6ParamsE --------------------------
	.section	.nv.constant0._ZN7cutlass13device_kernelIN5flash19enable_sm80_to_sm89INS1_16FlashAttnFwdSm80INS1_25CollectiveMainloopFwdSm80ILi8ELi2ELb0EN4cute5tupleIJNS5_1CILi128EEENS7_ILi64EEENS7_ILi192EEEEEELi192ENS_6half_tEfNS_4arch4Sm80ELb0ELb1ELb0ELb1ELb1ELb1ELb1ELb1EEENS1_21CollectiveEpilogueFwdINS6_IJS8_SA_S9_EEENS6_IJNS7_ILi1EEESI_SI_EEESC_SE_Li256ELb1ELb1ELb1ELb0EEENS1_36VarlenDynamicPersistentTileSchedulerILi128ELi64ELi256ELi256ELb1ELb1ELb0ELb1ELb0ELb1EEEEEEEEEvNT_6ParamsE,"a",@progbits
	.sectionflags	@""
	.align	4
.nv.constant0._ZN7cutlass13device_kernelIN5flash19enable_sm80_to_sm89INS1_16FlashAttnFwdSm80INS1_25CollectiveMainloopFwdSm80ILi8ELi2ELb0EN4cute5tupleIJNS5_1CILi128EEENS7_ILi64EEENS7_ILi192EEEEEELi192ENS_6half_tEfNS_4arch4Sm80ELb0ELb1ELb0ELb1ELb1ELb1ELb1ELb1EEENS1_21CollectiveEpilogueFwdINS6_IJS8_SA_S9_EEENS6_IJNS7_ILi1EEESI_SI_EEESC_SE_Li256ELb1ELb1ELb1ELb0EEENS1_36VarlenDynamicPersistentTileSchedulerILi128ELi64ELi256ELi256ELb1ELb1ELb0ELb1ELb0ELb1EEEEEEEEEvNT_6ParamsE:
	.zero		1608


//--------------------- .nv.constant0._ZN7cutlass13device_kernelIN5flash19enable_sm80_to_sm89INS1_16FlashAttnFwdSm80INS1_25CollectiveMainloopFwdSm80ILi8ELi2ELb0EN4cute5tupleIJNS5_1CILi128EEENS7_ILi64EEENS7_ILi192EEEEEELi192ENS_6half_tEfNS_4arch4Sm80ELb1ELb0ELb0ELb0ELb1ELb0ELb1ELb1EEENS1_21CollectiveEpilogueFwdINS6_IJS8_SA_S9_EEENS6_IJNS7_ILi1EEESI_SI_EEESC_SE_Li256ELb0ELb1ELb1ELb0EEENS1_30DynamicPersistentTileSchedulerILi256ELi256ELb1ELb1ELb0EEEEEEEEEvNT_6ParamsE --------------------------
	.section	.nv.constant0._ZN7cutlass13device_kernelIN5flash19enable_sm80_to_sm89INS1_16FlashAttnFwdSm80INS1_25CollectiveMainloopFwdSm80ILi8ELi2ELb0EN4cute5tupleIJNS5_1CILi128EEENS7_ILi64EEENS7_ILi192EEEEEELi192ENS_6half_tEfNS_4arch4Sm80ELb1ELb0ELb0ELb0ELb1ELb0ELb1ELb1EEENS1_21CollectiveEpilogueFwdINS6_IJS8_SA_S9_EEENS6_IJNS7_ILi1EEESI_SI_EEESC_SE_Li256ELb0ELb1ELb1ELb0EEENS1_30DynamicPersistentTileSchedulerILi256ELi256ELb1ELb1ELb0EEEEEEEEEvNT_6ParamsE,"a",@progbits
	.sectionflags	@""
	.align	4
.nv.constant0._ZN7cutlass13device_kernelIN5flash19enable_sm80_to_sm89INS1_16FlashAttnFwdSm80INS1_25CollectiveMainloopFwdSm80ILi8ELi2ELb0EN4cute5tupleIJNS5_1CILi128EEENS7_ILi64EEENS7_ILi192EEEEEELi192ENS_6half_tEfNS_4arch4Sm80ELb1ELb0ELb0ELb0ELb1ELb0ELb1ELb1EEENS1_21CollectiveEpilogueFwdINS6_IJS8_SA_S9_EEENS6_IJNS7_ILi1EEESI_SI_EEESC_SE_Li256ELb0ELb1ELb1ELb0EEENS1_30DynamicPersistentTileSchedulerILi256ELi256ELb1ELb1ELb0EEEEEEEEEvNT_6ParamsE:
	.zero		1592


//--------------------- .nv.constant0._ZN7cutlass13device_kernelIN5flash19enable_sm80_to_sm89INS1_16FlashAttnFwdSm80INS1_25CollectiveMainloopFwdSm80ILi8ELi2ELb0EN4cute5tupleIJNS5_1CILi128EEENS7_ILi64EEENS7_ILi192EEEEEELi192ENS_6half_tEfNS_4arch4Sm80ELb1ELb0ELb0ELb1ELb1ELb0ELb1ELb1EEENS1_21CollectiveEpilogueFwdINS6_IJS8_SA_S9_EEENS6_IJNS7_ILi1EEESI_SI_EEESC_SE_Li256ELb1ELb1ELb1ELb0EEENS1_36VarlenDynamicPersistentTileSchedulerILi128ELi64ELi256ELi256ELb1ELb1ELb0ELb1ELb1ELb1EEEEEEEEEvNT_6ParamsE --------------------------
	.section	.nv.constant0._ZN7cutlass13device_kernelIN5flash19enable_sm80_to_sm89INS1_16FlashAttnFwdSm80INS1_25CollectiveMainloopFwdSm80ILi8ELi2ELb0EN4cute5tupleIJNS5_1CILi128EEENS7_ILi64EEENS7_ILi192EEEEEELi192ENS_6half_tEfNS_4arch4Sm80ELb1ELb0ELb0ELb1ELb1ELb0ELb1ELb1EEENS1_21CollectiveEpilogueFwdINS6_IJS8_SA_S9_EEENS6_IJNS7_ILi1EEESI_SI_EEESC_SE_Li256ELb1ELb1ELb1ELb0EEENS1_36VarlenDynamicPersistentTileSchedulerILi128ELi64ELi256ELi256ELb1ELb1ELb0ELb1ELb1ELb1EEEEEEEEEvNT_6ParamsE,"a",@progbits
	.sectionflags	@""
	.align	4
.nv.constant0._ZN7cutlass13device_kernelIN5flash19enable_sm80_to_sm89INS1_16FlashAttnFwdSm80INS1_25CollectiveMainloopFwdSm80ILi8ELi2ELb0EN4cute5tupleIJNS5_1CILi128EEENS7_ILi64EEENS7_ILi192EEEEEELi192ENS_6half_tEfNS_4arch4Sm80ELb1ELb0ELb0ELb1ELb1ELb0ELb1ELb1EEENS1_21CollectiveEpilogueFwdINS6_IJS8_SA_S9_EEENS6_IJNS7_ILi1EEESI_SI_EEESC_SE_Li256ELb1ELb1ELb1ELb0EEENS1_36VarlenDynamicPersistentTileSchedulerILi128ELi64ELi256ELi256ELb1ELb1ELb0ELb1ELb1ELb1EEEEEEEEEvNT_6ParamsE:
	.zero		1608


//--------------------- .nv.constant0._ZN7cutlass13device_kernelIN5flash19enable_sm80_to_sm89INS1_16FlashAttnFwdSm80INS1_25CollectiveMainloopFwdSm80ILi8ELi2ELb0EN4cute5tupleIJNS5_1CILi128EEENS7_ILi64EEENS7_ILi192EEEEEELi192ENS_6half_tEfNS_4arch4Sm80ELb1ELb0ELb0ELb1ELb1ELb1ELb1ELb1EEENS1_21CollectiveEpilogueFwdINS6_IJS8_SA_S9_EEENS6_IJNS7_ILi1EEESI_SI_EEESC_SE_Li256ELb1ELb1ELb1ELb0EEENS1_36VarlenDynamicPersistentTileSchedulerILi128ELi64ELi256ELi256ELb1ELb1ELb0ELb1ELb1ELb1EEEEEEEEEvNT_6ParamsE --------------------------
	.section	.nv.constant0._ZN7cutlass13device_kernelIN5flash19enable_sm80_to_sm89INS1_16FlashAttnFwdSm80INS1_25CollectiveMainloopFwdSm80ILi8ELi2ELb0EN4cute5tupleIJNS5_1CILi128EEENS7_ILi64EEENS7_ILi192EEEEEELi192ENS_6half_tEfNS_4arch4Sm80ELb1ELb0ELb0ELb1ELb1ELb1ELb1ELb1EEENS1_21CollectiveEpilogueFwdINS6_IJS8_SA_S9_EEENS6_IJNS7_ILi1EEESI_SI_EEESC_SE_Li256ELb1ELb1ELb1ELb0EEENS1_36VarlenDynamicPersistentTileSchedulerILi128ELi64ELi256ELi256ELb1ELb1ELb0ELb1ELb1ELb1EEEEEEEEEvNT_6ParamsE,"a",@progbits
	.sectionflags	@""
	.align	4
.nv.constant0._ZN7cutlass13device_kernelIN5flash19enable_sm80_to_sm89INS1_16FlashAttnFwdSm80INS1_25CollectiveMainloopFwdSm80ILi8ELi2ELb0EN4cute5tupleIJNS5_1CILi128EEENS7_ILi64EEENS7_ILi192EEEEEELi192ENS_6half_tEfNS_4arch4Sm80ELb1ELb0ELb0ELb1ELb1ELb1ELb1ELb1EEENS1_21CollectiveEpilogueFwdINS6_IJS8_SA_S9_EEENS6_IJNS7_ILi1EEESI_SI_EEESC_SE_Li256ELb1ELb1ELb1ELb0EEENS1_36VarlenDynamicPersistentTileSchedulerILi128ELi64ELi256ELi256ELb1ELb1ELb0ELb1ELb1ELb1EEEEEEEEEvNT_6ParamsE:
	.zero		1608


//--------------------- SYMBOLS --------------------------

	.type		.nv.reservedSmem.offset0,@object
	.size		.nv.reservedSmem.offset0,0x4
